	.target	sm_90a

	.elftype	@"ET_EXEC"


//--------------------- .note.nv.tkinfo           --------------------------
	.section	.note.nv.tkinfo,"",@"SHT_NOTE"
	.sectionflags	@"SHF_NOTE_NV_TKINFO"
	.tkinfo
        /*0018*/ 	.word	0x00000002
        /*0030*/ 	.string	""
        /*0030*/ 	.string	"ptxas"
        /*0030*/ 	.string	"Cuda compilation tools, release 13.0, V13.0.88"
        /*0030*/ 	.string	"Build cuda_13.0.r13.0/compiler.36424714_0"
        /*0030*/ 	.string	"-arch sm_90a -m 64 "



//--------------------- .note.nv.cuinfo           --------------------------
	.section	.note.nv.cuinfo,"",@"SHT_NOTE"
	.sectionflags	@"SHF_NOTE_NV_CUINFO"
        /*0018*/ 	.short	0x0002
        /*001a*/ 	.short	0x005a
        /*001c*/ 	.short	0x0082
	.zero		2


//--------------------- .nv.info                  --------------------------
	.section	.nv.info,"",@"SHT_CUDA_INFO"
	.align	4


	//----- nvinfo : EIATTR_REGCOUNT
	.align		4
        /*0000*/ 	.byte	0x04, 0x2f
        /*0002*/ 	.short	(.L_15 - .L_14)
	.align		4
.L_14:
        /*0004*/ 	.word	index@(_ZN7cutlass13device_kernelINS_4gemm6kernel13GemmUniversalIN4cute5tupleIJiiiiEEENS1_10collective13CollectiveMmaINS1_34MainloopSm90TmaGmmaWarpSpecializedILi28ENS5_IJNS4_1CILi1EEESB_SB_EEENS1_32KernelTmaWarpSpecializedPingpongEEENS5_IJNSA_ILi64EEESF_NSA_ILi32EEEEEENS_6half_tENS5_IJlSB_lEEESI_SJ_NS4_8TiledMMAINS4_8MMA_AtomIJNS4_4SM904GMMA25MMA_64x64x16_F32F16F16_SSILNSN_5MajorE0ELSP_0ELNSN_7ScaleInE1ELSQ_1EEEEEENS4_6LayoutISC_NS5_IJNSA_ILi0EEESU_SU_EEEEENS5_IJNS4_10UnderscoreESX_SX_EEEEENS4_13SM90_TMA_LOADENS4_14ComposedLayoutINS4_7SwizzleILi2ELi4ELi3EEENS4_18smem_ptr_flag_bitsILi16EEENST_INS5_IJNSA_ILi8EEESG_EEENS5_IJSG_SB_EEEEEEEvNS4_8identityES10_S1A_vS1B_EENS_8epilogue10collective6detail29Sm90TmaWarpSpecializedAdapterINS1E_15DefaultEpilogueISI_SJ_SJ_NS1D_6thread17LinearCombinationISI_Li1EffLNS1I_9ScaleType4KindE0ELNS_15FloatRoundStyleE2ESI_EENS1_15EpilogueDefaultEEEEEvvEEEEvNT_6ParamsE)
        /*0008*/ 	.word	0x000000a8


	//----- nvinfo : EIATTR_FRAME_SIZE
	.align		4
.L_15:
        /*000c*/ 	.byte	0x04, 0x11
        /*000e*/ 	.short	(.L_17 - .L_16)
	.align		4
.L_16:
        /*0010*/ 	.word	index@(_ZN7cutlass13device_kernelINS_4gemm6kernel13GemmUniversalIN4cute5tupleIJiiiiEEENS1_10collective13CollectiveMmaINS1_34MainloopSm90TmaGmmaWarpSpecializedILi28ENS5_IJNS4_1CILi1EEESB_SB_EEENS1_32KernelTmaWarpSpecializedPingpongEEENS5_IJNSA_ILi64EEESF_NSA_ILi32EEEEEENS_6half_tENS5_IJlSB_lEEESI_SJ_NS4_8TiledMMAINS4_8MMA_AtomIJNS4_4SM904GMMA25MMA_64x64x16_F32F16F16_SSILNSN_5MajorE0ELSP_0ELNSN_7ScaleInE1ELSQ_1EEEEEENS4_6LayoutISC_NS5_IJNSA_ILi0EEESU_SU_EEEEENS5_IJNS4_10UnderscoreESX_SX_EEEEENS4_13SM90_TMA_LOADENS4_14ComposedLayoutINS4_7SwizzleILi2ELi4ELi3EEENS4_18smem_ptr_flag_bitsILi16EEENST_INS5_IJNSA_ILi8EEESG_EEENS5_IJSG_SB_EEEEEEEvNS4_8identityES10_S1A_vS1B_EENS_8epilogue10collective6detail29Sm90TmaWarpSpecializedAdapterINS1E_15DefaultEpilogueISI_SJ_SJ_NS1D_6thread17LinearCombinationISI_Li1EffLNS1I_9ScaleType4KindE0ELNS_15FloatRoundStyleE2ESI_EENS1_15EpilogueDefaultEEEEEvvEEEEvNT_6ParamsE)
        /*0014*/ 	.word	0x00000008


	//----- nvinfo : EIATTR_MIN_STACK_SIZE
	.align		4
.L_17:
        /*0018*/ 	.byte	0x04, 0x12
        /*001a*/ 	.short	(.L_19 - .L_18)
	.align		4
.L_18:
        /*001c*/ 	.word	index@(_ZN7cutlass13device_kernelINS_4gemm6kernel13GemmUniversalIN4cute5tupleIJiiiiEEENS1_10collective13CollectiveMmaINS1_34MainloopSm90TmaGmmaWarpSpecializedILi28ENS5_IJNS4_1CILi1EEESB_SB_EEENS1_32KernelTmaWarpSpecializedPingpongEEENS5_IJNSA_ILi64EEESF_NSA_ILi32EEEEEENS_6half_tENS5_IJlSB_lEEESI_SJ_NS4_8TiledMMAINS4_8MMA_AtomIJNS4_4SM904GMMA25MMA_64x64x16_F32F16F16_SSILNSN_5MajorE0ELSP_0ELNSN_7ScaleInE1ELSQ_1EEEEEENS4_6LayoutISC_NS5_IJNSA_ILi0EEESU_SU_EEEEENS5_IJNS4_10UnderscoreESX_SX_EEEEENS4_13SM90_TMA_LOADENS4_14ComposedLayoutINS4_7SwizzleILi2ELi4ELi3EEENS4_18smem_ptr_flag_bitsILi16EEENST_INS5_IJNSA_ILi8EEESG_EEENS5_IJSG_SB_EEEEEEEvNS4_8identityES10_S1A_vS1B_EENS_8epilogue10collective6detail29Sm90TmaWarpSpecializedAdapterINS1E_15DefaultEpilogueISI_SJ_SJ_NS1D_6thread17LinearCombinationISI_Li1EffLNS1I_9ScaleType4KindE0ELNS_15FloatRoundStyleE2ESI_EENS1_15EpilogueDefaultEEEEEvvEEEEvNT_6ParamsE)
        /*0020*/ 	.word	0x00000008
.L_19:


//--------------------- .nv.compat                --------------------------
	.section	.nv.compat,"",@"SHT_CUDA_COMPAT_INFO"
	.align	4
        /*0000*/ 	.byte	0x02, 0x09, 0x01, 0x00, 0x02, 0x02, 0x04, 0x00, 0x02, 0x05, 0x05, 0x00, 0x03, 0x07, 0x01, 0x01
        /*0010*/ 	.byte	0x02, 0x03, 0x01, 0x00, 0x02, 0x06, 0x01, 0x00, 0x04, 0x0b, 0x08, 0x00, 0x00, 0x00, 0x00, 0x00
        /*0020*/ 	.byte	0x00, 0x00, 0x00, 0x00


//--------------------- .nv.info._ZN7cutlass13device_kernelINS_4gemm6kernel13GemmUniversalIN4cute5tupleIJiiiiEEENS1_10collective13CollectiveMmaINS1_34MainloopSm90TmaGmmaWarpSpecializedILi28ENS5_IJNS4_1CILi1EEESB_SB_EEENS1_32KernelTmaWarpSpecializedPingpongEEENS5_IJNSA_ILi64EEESF_NSA_ILi32EEEEEENS_6half_tENS5_IJlSB_lEEESI_SJ_NS4_8TiledMMAINS4_8MMA_AtomIJNS4_4SM904GMMA25MMA_64x64x16_F32F16F16_SSILNSN_5MajorE0ELSP_0ELNSN_7ScaleInE1ELSQ_1EEEEEENS4_6LayoutISC_NS5_IJNSA_ILi0EEESU_SU_EEEEENS5_IJNS4_10UnderscoreESX_SX_EEEEENS4_13SM90_TMA_LOADENS4_14ComposedLayoutINS4_7SwizzleILi2ELi4ELi3EEENS4_18smem_ptr_flag_bitsILi16EEENST_INS5_IJNSA_ILi8EEESG_EEENS5_IJSG_SB_EEEEEEEvNS4_8identityES10_S1A_vS1B_EENS_8epilogue10collective6detail29Sm90TmaWarpSpecializedAdapterINS1E_15DefaultEpilogueISI_SJ_SJ_NS1D_6thread17LinearCombinationISI_Li1EffLNS1I_9ScaleType4KindE0ELNS_15FloatRoundStyleE2ESI_EENS1_15EpilogueDefaultEEEEEvvEEEEvNT_6ParamsE --------------------------
	.section	.nv.info._ZN7cutlass13device_kernelINS_4gemm6kernel13GemmUniversalIN4cute5tupleIJiiiiEEENS1_10collective13CollectiveMmaINS1_34MainloopSm90TmaGmmaWarpSpecializedILi28ENS5_IJNS4_1CILi1EEESB_SB_EEENS1_32KernelTmaWarpSpecializedPingpongEEENS5_IJNSA_ILi64EEESF_NSA_ILi32EEEEEENS_6half_tENS5_IJlSB_lEEESI_SJ_NS4_8TiledMMAINS4_8MMA_AtomIJNS4_4SM904GMMA25MMA_64x64x16_F32F16F16_SSILNSN_5MajorE0ELSP_0ELNSN_7ScaleInE1ELSQ_1EEEEEENS4_6LayoutISC_NS5_IJNSA_ILi0EEESU_SU_EEEEENS5_IJNS4_10UnderscoreESX_SX_EEEEENS4_13SM90_TMA_LOADENS4_14ComposedLayoutINS4_7SwizzleILi2ELi4ELi3EEENS4_18smem_ptr_flag_bitsILi16EEENST_INS5_IJNSA_ILi8EEESG_EEENS5_IJSG_SB_EEEEEEEvNS4_8identityES10_S1A_vS1B_EENS_8epilogue10collective6detail29Sm90TmaWarpSpecializedAdapterINS1E_15DefaultEpilogueISI_SJ_SJ_NS1D_6thread17LinearCombinationISI_Li1EffLNS1I_9ScaleType4KindE0ELNS_15FloatRoundStyleE2ESI_EENS1_15EpilogueDefaultEEEEEvvEEEEvNT_6ParamsE,"",@"SHT_CUDA_INFO"
	.sectionflags	@""
	.align	4


	//----- nvinfo : EIATTR_CUDA_API_VERSION
	.align		4
        /*0000*/ 	.byte	0x04, 0x37
        /*0002*/ 	.short	(.L_21 - .L_20)
.L_20:
        /*0004*/ 	.word	0x00000082


	//----- nvinfo : EIATTR_KPARAM_INFO
	.align		4
.L_21:
        /*0008*/ 	.byte	0x04, 0x17
        /*000a*/ 	.short	(.L_23 - .L_22)
.L_22:
        /*000c*/ 	.word	0x00000000
        /*0010*/ 	.short	0x0000
        /*0012*/ 	.short	0x0070
        /*0014*/ 	.byte	0x00, 0xf0, 0x01, 0x10


	//----- nvinfo : EIATTR_SPARSE_MMA_MASK
	.align		4
.L_23:
        /*0018*/ 	.byte	0x03, 0x50
        /*001a*/ 	.short	0x0000


	//----- nvinfo : EIATTR_MAXREG_COUNT
	.align		4
        /*001c*/ 	.byte	0x03, 0x1b
        /*001e*/ 	.short	0x00a8


	//----- nvinfo : EIATTR_NUM_BARRIERS
	.align		4
        /*0020*/ 	.byte	0x02, 0x4c
        /*0022*/ 	.byte	0x01
	.zero		1


	//----- nvinfo : EIATTR_EXTERNS
	.align		4
        /*0024*/ 	.byte	0x04, 0x0f
        /*0026*/ 	.short	(.L_25 - .L_24)


	//   ....[0]....
	.align		4
.L_24:
        /*0028*/ 	.word	index@(__assertfail)


	//----- nvinfo : EIATTR_ANNOTATIONS
	.align		4
.L_25:
        /*002c*/ 	.byte	0x04, 0x55
        /*002e*/ 	.short	(.L_27 - .L_26)


	//   ....[0]....
.L_26:
        /*0030*/ 	.word	0x00000001
        /*0034*/ 	.byte	0x00, 0x0e, 0x00, 0x00, 0x01, 0x00, 0x00, 0x00, 0x20, 0x44, 0x00, 0x00, 0x01, 0x00, 0x00, 0x00
        /*0044*/ 	.byte	0x10, 0x50, 0x00, 0x00


	//----- nvinfo : EIATTR_MERCURY_ISA_VERSION
	.align		4
.L_27:
        /*0048*/ 	.byte	0x03, 0x5f
        /*004a*/ 	.short	0x0101


	//----- nvinfo : EIATTR_INT_WARP_WIDE_INSTR_OFFSETS
	.align		4
        /*004c*/ 	.byte	0x04, 0x31
        /*004e*/ 	.short	(.L_29 - .L_28)


	//   ....[0]....
.L_28:
        /*0050*/ 	.word	0x00000710


	//   ....[1]....
        /*0054*/ 	.word	0x00000730


	//   ....[2]....
        /*0058*/ 	.word	0x000007b0


	//   ....[3]....
        /*005c*/ 	.word	0x000007c0


	//   ....[4]....
        /*0060*/ 	.word	0x000007d0


	//   ....[5]....
        /*0064*/ 	.word	0x000007f0


	//   ....[6]....
        /*0068*/ 	.word	0x00000880


	//   ....[7]....
        /*006c*/ 	.word	0x000008a0


	//----- nvinfo : EIATTR_COOP_GROUP_MASK_REGIDS
	.align		4
.L_29:
        /*0070*/ 	.byte	0x04, 0x29
        /*0072*/ 	.short	(.L_31 - .L_30)


	//   ....[0]....
.L_30:
        /*0074*/ 	.word	0xffffffff


	//   ....[1]....
        /*0078*/ 	.word	0xffffffff


	//   ....[2]....
        /*007c*/ 	.word	0xffffffff


	//   ....[3]....
        /*0080*/ 	.word	0xffffffff


	//   ....[4]....
        /*0084*/ 	.word	0xffffffff


	//   ....[5]....
        /*0088*/ 	.word	0xffffffff


	//----- nvinfo : EIATTR_COOP_GROUP_INSTR_OFFSETS
	.align		4
.L_31:
        /*008c*/ 	.byte	0x04, 0x28
        /*008e*/ 	.short	(.L_33 - .L_32)


	//   ....[0]....
.L_32:
        /*0090*/ 	.word	0x00000070


	//   ....[1]....
        /*0094*/ 	.word	0x00000080


	//   ....[2]....
        /*0098*/ 	.word	0x00000140


	//   ....[3]....
        /*009c*/ 	.word	0x00000600


	//   ....[4]....
        /*00a0*/ 	.word	0x00000640


	//   ....[5]....
        /*00a4*/ 	.word	0x00000690


	//----- nvinfo : EIATTR_REG_RECONFIG
	.align		4
.L_33:
        /*00a8*/ 	.byte	0x01, 0x54
	.zero		2


	//----- nvinfo : EIATTR_SYSCALL_OFFSETS
	.align		4
        /*00ac*/ 	.byte	0x04, 0x46
        /*00ae*/ 	.short	(.L_35 - .L_34)


	//   ....[0]....
.L_34:
        /*00b0*/ 	.word	0x00001930


	//----- nvinfo : EIATTR_MBARRIER_INSTR_OFFSETS
	.align		4
.L_35:
        /*00b4*/ 	.byte	0x04, 0x39
        /*00b6*/ 	.short	(.L_37 - .L_36)


	//   ....[0]....
.L_36:
        /*00b8*/ 	.word	0x00000260
        /*00bc*/ 	.word	0x000000ff
        /*00c0*/ 	.word	0x00000000
        /*00c4*/ 	.short	0x0100
        /*00c6*/ 	.byte	0x08
	.zero		1


	//   ....[1]....
        /*00c8*/ 	.word	0x00000270
        /*00cc*/ 	.word	0x000000ff
        /*00d0*/ 	.word	0x000000e0
        /*00d4*/ 	.short	0x0100
        /*00d6*/ 	.byte	0x08
	.zero		1


	//   ....[2]....
        /*00d8*/ 	.word	0x00000280
        /*00dc*/ 	.word	0x000000ff
        /*00e0*/ 	.word	0x00000008
        /*00e4*/ 	.short	0x0100
        /*00e6*/ 	.byte	0x08
	.zero		1


	//   ....[3]....
        /*00e8*/ 	.word	0x00000290
        /*00ec*/ 	.word	0x000000ff
        /*00f0*/ 	.word	0x000000e8
        /*00f4*/ 	.short	0x0100
        /*00f6*/ 	.byte	0x08
	.zero		1


	//   ....[4]....
        /*00f8*/ 	.word	0x000002a0
        /*00fc*/ 	.word	0x000000ff
        /*0100*/ 	.word	0x00000010
        /*0104*/ 	.short	0x0100
        /*0106*/ 	.byte	0x08
	.zero		1


	//   ....[5]....
        /*0108*/ 	.word	0x000002b0
        /*010c*/ 	.word	0x000000ff
        /*0110*/ 	.word	0x000000f0
        /*0114*/ 	.short	0x0100
        /*0116*/ 	.byte	0x08
	.zero		1


	//   ....[6]....
        /*0118*/ 	.word	0x000002c0
        /*011c*/ 	.word	0x000000ff
        /*0120*/ 	.word	0x00000018
        /*0124*/ 	.short	0x0100
        /*0126*/ 	.byte	0x08
	.zero		1


	//   ....[7]....
        /*0128*/ 	.word	0x000002d0
        /*012c*/ 	.word	0x000000ff
        /*0130*/ 	.word	0x000000f8
        /*0134*/ 	.short	0x0100
        /*0136*/ 	.byte	0x08
	.zero		1


	//   ....[8]....
        /*0138*/ 	.word	0x000002e0
        /*013c*/ 	.word	0x000000ff
        /*0140*/ 	.word	0x00000020
        /*0144*/ 	.short	0x0100
        /*0146*/ 	.byte	0x08
	.zero		1


	//   ....[9]....
        /*0148*/ 	.word	0x000002f0
        /*014c*/ 	.word	0x000000ff
        /*0150*/ 	.word	0x00000100
        /*0154*/ 	.short	0x0100
        /*0156*/ 	.byte	0x08
	.zero		1


	//   ....[10]....
        /*0158*/ 	.word	0x00000300
        /*015c*/ 	.word	0x000000ff
        /*0160*/ 	.word	0x00000028
        /*0164*/ 	.short	0x0100
        /*0166*/ 	.byte	0x08
	.zero		1


	//   ....[11]....
        /*0168*/ 	.word	0x00000310
        /*016c*/ 	.word	0x000000ff
        /*0170*/ 	.word	0x00000108
        /*0174*/ 	.short	0x0100
        /*0176*/ 	.byte	0x08
	.zero		1


	//   ....[12]....
        /*0178*/ 	.word	0x00000320
        /*017c*/ 	.word	0x000000ff
        /*0180*/ 	.word	0x00000030
        /*0184*/ 	.short	0x0100
        /*0186*/ 	.byte	0x08
	.zero		1


	//   ....[13]....
        /*0188*/ 	.word	0x00000330
        /*018c*/ 	.word	0x000000ff
        /*0190*/ 	.word	0x00000110
        /*0194*/ 	.short	0x0100
        /*0196*/ 	.byte	0x08
	.zero		1


	//   ....[14]....
        /*0198*/ 	.word	0x00000340
        /*019c*/ 	.word	0x000000ff
        /*01a0*/ 	.word	0x00000038
        /*01a4*/ 	.short	0x0100
        /*01a6*/ 	.byte	0x08
	.zero		1


	//   ....[15]....
        /*01a8*/ 	.word	0x00000350
        /*01ac*/ 	.word	0x000000ff
        /*01b0*/ 	.word	0x00000118
        /*01b4*/ 	.short	0x0100
        /*01b6*/ 	.byte	0x08
	.zero		1


	//   ....[16]....
        /*01b8*/ 	.word	0x00000360
        /*01bc*/ 	.word	0x000000ff
        /*01c0*/ 	.word	0x00000040
        /*01c4*/ 	.short	0x0100
        /*01c6*/ 	.byte	0x08
	.zero		1


	//   ....[17]....
        /*01c8*/ 	.word	0x00000370
        /*01cc*/ 	.word	0x000000ff
        /*01d0*/ 	.word	0x00000120
        /*01d4*/ 	.short	0x0100
        /*01d6*/ 	.byte	0x08
	.zero		1


	//   ....[18]....
        /*01d8*/ 	.word	0x00000380
        /*01dc*/ 	.word	0x000000ff
        /*01e0*/ 	.word	0x00000048
        /*01e4*/ 	.short	0x0100
        /*01e6*/ 	.byte	0x08
	.zero		1


	//   ....[19]....
        /*01e8*/ 	.word	0x00000390
        /*01ec*/ 	.word	0x000000ff
        /*01f0*/ 	.word	0x00000128
        /*01f4*/ 	.short	0x0100
        /*01f6*/ 	.byte	0x08
	.zero		1


	//   ....[20]....
        /*01f8*/ 	.word	0x000003a0
        /*01fc*/ 	.word	0x000000ff
        /*0200*/ 	.word	0x00000050
        /*0204*/ 	.short	0x0100
        /*0206*/ 	.byte	0x08
	.zero		1


	//   ....[21]....
        /*0208*/ 	.word	0x000003b0
        /*020c*/ 	.word	0x000000ff
        /*0210*/ 	.word	0x00000130
        /*0214*/ 	.short	0x0100
        /*0216*/ 	.byte	0x08
	.zero		1


	//   ....[22]....
        /*0218*/ 	.word	0x000003c0
        /*021c*/ 	.word	0x000000ff
        /*0220*/ 	.word	0x00000058
        /*0224*/ 	.short	0x0100
        /*0226*/ 	.byte	0x08
	.zero		1


	//   ....[23]....
        /*0228*/ 	.word	0x000003d0
        /*022c*/ 	.word	0x000000ff
        /*0230*/ 	.word	0x00000138
        /*0234*/ 	.short	0x0100
        /*0236*/ 	.byte	0x08
	.zero		1


	//   ....[24]....
        /*0238*/ 	.word	0x000003e0
        /*023c*/ 	.word	0x000000ff
        /*0240*/ 	.word	0x00000060
        /*0244*/ 	.short	0x0100
        /*0246*/ 	.byte	0x08
	.zero		1


	//   ....[25]....
        /*0248*/ 	.word	0x000003f0
        /*024c*/ 	.word	0x000000ff
        /*0250*/ 	.word	0x00000140
        /*0254*/ 	.short	0x0100
        /*0256*/ 	.byte	0x08
	.zero		1


	//   ....[26]....
        /*0258*/ 	.word	0x00000400
        /*025c*/ 	.word	0x000000ff
        /*0260*/ 	.word	0x00000068
        /*0264*/ 	.short	0x0100
        /*0266*/ 	.byte	0x08
	.zero		1


	//   ....[27]....
        /*0268*/ 	.word	0x00000410
        /*026c*/ 	.word	0x000000ff
        /*0270*/ 	.word	0x00000148
        /*0274*/ 	.short	0x0100
        /*0276*/ 	.byte	0x08
	.zero		1


	//   ....[28]....
        /*0278*/ 	.word	0x00000420
        /*027c*/ 	.word	0x000000ff
        /*0280*/ 	.word	0x00000070
        /*0284*/ 	.short	0x0100
        /*0286*/ 	.byte	0x08
	.zero		1


	//   ....[29]....
        /*0288*/ 	.word	0x00000430
        /*028c*/ 	.word	0x000000ff
        /*0290*/ 	.word	0x00000150
        /*0294*/ 	.short	0x0100
        /*0296*/ 	.byte	0x08
	.zero		1


	//   ....[30]....
        /*0298*/ 	.word	0x00000440
        /*029c*/ 	.word	0x000000ff
        /*02a0*/ 	.word	0x00000078
        /*02a4*/ 	.short	0x0100
        /*02a6*/ 	.byte	0x08
	.zero		1


	//   ....[31]....
        /*02a8*/ 	.word	0x00000450
        /*02ac*/ 	.word	0x000000ff
        /*02b0*/ 	.word	0x00000158
        /*02b4*/ 	.short	0x0100
        /*02b6*/ 	.byte	0x08
	.zero		1


	//   ....[32]....
        /*02b8*/ 	.word	0x00000460
        /*02bc*/ 	.word	0x000000ff
        /*02c0*/ 	.word	0x00000080
        /*02c4*/ 	.short	0x0100
        /*02c6*/ 	.byte	0x08
	.zero		1


	//   ....[33]....
        /*02c8*/ 	.word	0x00000470
        /*02cc*/ 	.word	0x000000ff
        /*02d0*/ 	.word	0x00000160
        /*02d4*/ 	.short	0x0100
        /*02d6*/ 	.byte	0x08
	.zero		1


	//   ....[34]....
        /*02d8*/ 	.word	0x00000480
        /*02dc*/ 	.word	0x000000ff
        /*02e0*/ 	.word	0x00000088
        /*02e4*/ 	.short	0x0100
        /*02e6*/ 	.byte	0x08
	.zero		1


	//   ....[35]....
        /*02e8*/ 	.word	0x00000490
        /*02ec*/ 	.word	0x000000ff
        /*02f0*/ 	.word	0x00000168
        /*02f4*/ 	.short	0x0100
        /*02f6*/ 	.byte	0x08
	.zero		1


	//   ....[36]....
        /*02f8*/ 	.word	0x000004a0
        /*02fc*/ 	.word	0x000000ff
        /*0300*/ 	.word	0x00000090
        /*0304*/ 	.short	0x0100
        /*0306*/ 	.byte	0x08
	.zero		1


	//   ....[37]....
        /*0308*/ 	.word	0x000004b0
        /*030c*/ 	.word	0x000000ff
        /*0310*/ 	.word	0x00000170
        /*0314*/ 	.short	0x0100
        /*0316*/ 	.byte	0x08
	.zero		1


	//   ....[38]....
        /*0318*/ 	.word	0x000004c0
        /*031c*/ 	.word	0x000000ff
        /*0320*/ 	.word	0x00000098
        /*0324*/ 	.short	0x0100
        /*0326*/ 	.byte	0x08
	.zero		1


	//   ....[39]....
        /*0328*/ 	.word	0x000004d0
        /*032c*/ 	.word	0x000000ff
        /*0330*/ 	.word	0x00000178
        /*0334*/ 	.short	0x0100
        /*0336*/ 	.byte	0x08
	.zero		1


	//   ....[40]....
        /*0338*/ 	.word	0x000004e0
        /*033c*/ 	.word	0x000000ff
        /*0340*/ 	.word	0x000000a0
        /*0344*/ 	.short	0x0100
        /*0346*/ 	.byte	0x08
	.zero		1


	//   ....[41]....
        /*0348*/ 	.word	0x000004f0
        /*034c*/ 	.word	0x000000ff
        /*0350*/ 	.word	0x00000180
        /*0354*/ 	.short	0x0100
        /*0356*/ 	.byte	0x08
	.zero		1


	//   ....[42]....
        /*0358*/ 	.word	0x00000500
        /*035c*/ 	.word	0x000000ff
        /*0360*/ 	.word	0x000000a8
        /*0364*/ 	.short	0x0100
        /*0366*/ 	.byte	0x08
	.zero		1


	//   ....[43]....
        /*0368*/ 	.word	0x00000510
        /*036c*/ 	.word	0x000000ff
        /*0370*/ 	.word	0x00000188
        /*0374*/ 	.short	0x0100
        /*0376*/ 	.byte	0x08
	.zero		1


	//   ....[44]....
        /*0378*/ 	.word	0x00000520
        /*037c*/ 	.word	0x000000ff
        /*0380*/ 	.word	0x000000b0
        /*0384*/ 	.short	0x0100
        /*0386*/ 	.byte	0x08
	.zero		1


	//   ....[45]....
        /*0388*/ 	.word	0x00000530
        /*038c*/ 	.word	0x000000ff
        /*0390*/ 	.word	0x00000190
        /*0394*/ 	.short	0x0100
        /*0396*/ 	.byte	0x08
	.zero		1


	//   ....[46]....
        /*0398*/ 	.word	0x00000540
        /*039c*/ 	.word	0x000000ff
        /*03a0*/ 	.word	0x000000b8
        /*03a4*/ 	.short	0x0100
        /*03a6*/ 	.byte	0x08
	.zero		1


	//   ....[47]....
        /*03a8*/ 	.word	0x00000550
        /*03ac*/ 	.word	0x000000ff
        /*03b0*/ 	.word	0x00000198
        /*03b4*/ 	.short	0x0100
        /*03b6*/ 	.byte	0x08
	.zero		1


	//   ....[48]....
        /*03b8*/ 	.word	0x00000560
        /*03bc*/ 	.word	0x000000ff
        /*03c0*/ 	.word	0x000000c0
        /*03c4*/ 	.short	0x0100
        /*03c6*/ 	.byte	0x08
	.zero		1


	//   ....[49]....
        /*03c8*/ 	.word	0x00000570
        /*03cc*/ 	.word	0x000000ff
        /*03d0*/ 	.word	0x000001a0
        /*03d4*/ 	.short	0x0100
        /*03d6*/ 	.byte	0x08
	.zero		1


	//   ....[50]....
        /*03d8*/ 	.word	0x00000580
        /*03dc*/ 	.word	0x000000ff
        /*03e0*/ 	.word	0x000000c8
        /*03e4*/ 	.short	0x0100
        /*03e6*/ 	.byte	0x08
	.zero		1


	//   ....[51]....
        /*03e8*/ 	.word	0x00000590
        /*03ec*/ 	.word	0x000000ff
        /*03f0*/ 	.word	0x000001a8
        /*03f4*/ 	.short	0x0100
        /*03f6*/ 	.byte	0x08
	.zero		1


	//   ....[52]....
        /*03f8*/ 	.word	0x000005a0
        /*03fc*/ 	.word	0x000000ff
        /*0400*/ 	.word	0x000000d0
        /*0404*/ 	.short	0x0100
        /*0406*/ 	.byte	0x08
	.zero		1


	//   ....[53]....
        /*0408*/ 	.word	0x000005b0
        /*040c*/ 	.word	0x000000ff
        /*0410*/ 	.word	0x000001b0
        /*0414*/ 	.short	0x0100
        /*0416*/ 	.byte	0x08
	.zero		1


	//   ....[54]....
        /*0418*/ 	.word	0x000005c0
        /*041c*/ 	.word	0x000000ff
        /*0420*/ 	.word	0x000000d8
        /*0424*/ 	.short	0x0100
        /*0426*/ 	.byte	0x08
	.zero		1


	//   ....[55]....
        /*0428*/ 	.word	0x000005d0
        /*042c*/ 	.word	0x000000ff
        /*0430*/ 	.word	0x000001b8
        /*0434*/ 	.short	0x0100
        /*0436*/ 	.byte	0x08
	.zero		1


	//   ....[56]....
        /*0438*/ 	.word	0x000008e0
        /*043c*/ 	.word	0x000000ff
        /*0440*/ 	.word	0x000001f0
        /*0444*/ 	.short	0x0100
        /*0446*/ 	.byte	0x08
	.zero		1


	//   ....[57]....
        /*0448*/ 	.word	0x00000950
        /*044c*/ 	.word	0x000000ff
        /*0450*/ 	.word	0x000001f8
        /*0454*/ 	.short	0x0100
        /*0456*/ 	.byte	0x08
	.zero		1


	//   ....[58]....
        /*0458*/ 	.word	0x00000970
        /*045c*/ 	.word	0x000000ff
        /*0460*/ 	.word	0x000001d0
        /*0464*/ 	.short	0x0100
        /*0466*/ 	.byte	0x09
	.zero		1


	//   ....[59]....
        /*0468*/ 	.word	0x00000980
        /*046c*/ 	.word	0x000000ff
        /*0470*/ 	.word	0x000001d8
        /*0474*/ 	.short	0x0100
        /*0476*/ 	.byte	0x09
	.zero		1


	//   ....[60]....
        /*0478*/ 	.word	0x00000990
        /*047c*/ 	.word	0x000000ff
        /*0480*/ 	.word	0x000001e0
        /*0484*/ 	.short	0x0100
        /*0486*/ 	.byte	0x09
	.zero		1


	//   ....[61]....
        /*0488*/ 	.word	0x000009a0
        /*048c*/ 	.word	0x000000ff
        /*0490*/ 	.word	0x000001e8
        /*0494*/ 	.short	0x0100
        /*0496*/ 	.byte	0x09
	.zero		1


	//   ....[62]....
        /*0498*/ 	.word	0x00001810
        /*049c*/ 	.word	0x0000003d
        /*04a0*/ 	.word	0x00000000
        /*04a4*/ 	.short	0x010a
        /*04a6*/ 	.byte	0x2a
	.zero		1


	//   ....[63]....
        /*04a8*/ 	.word	0x000019b0
        /*04ac*/ 	.word	0x00000003
        /*04b0*/ 	.word	0x00000000
        /*04b4*/ 	.short	0x010a
        /*04b6*/ 	.byte	0x3f
	.zero		1


	//   ....[64]....
        /*04b8*/ 	.word	0x000019f0
        /*04bc*/ 	.word	0x00000003
        /*04c0*/ 	.word	0x00000000
        /*04c4*/ 	.short	0x010a
        /*04c6*/ 	.byte	0x3f
	.zero		1


	//   ....[65]....
        /*04c8*/ 	.word	0x00001bf0
        /*04cc*/ 	.word	0x000000ff
        /*04d0*/ 	.word	0x00000000
        /*04d4*/ 	.short	0x010a
        /*04d6*/ 	.byte	0x04
	.zero		1


	//   ....[66]....
        /*04d8*/ 	.word	0x00001c30
        /*04dc*/ 	.word	0x000000ff
        /*04e0*/ 	.word	0x00000000
        /*04e4*/ 	.short	0x010a
        /*04e6*/ 	.byte	0x04
	.zero		1


	//   ....[67]....
        /*04e8*/ 	.word	0x00001d90
        /*04ec*/ 	.word	0x000000ff
        /*04f0*/ 	.word	0x00000000
        /*04f4*/ 	.short	0x0101
        /*04f6*/ 	.byte	0x04
	.zero		1


	//   ....[68]....
        /*04f8*/ 	.word	0x00001e80
        /*04fc*/ 	.word	0x0000003e
        /*0500*/ 	.word	0x00000000
        /*0504*/ 	.short	0x0101
        /*0506*/ 	.byte	0x2f
	.zero		1


	//   ....[69]....
        /*0508*/ 	.word	0x00001f50
        /*050c*/ 	.word	0x000000ff
        /*0510*/ 	.word	0x00000000
        /*0514*/ 	.short	0x0101
        /*0516*/ 	.byte	0x04
	.zero		1


	//   ....[70]....
        /*0518*/ 	.word	0x00002000
        /*051c*/ 	.word	0x0000003d
        /*0520*/ 	.word	0x00000010
        /*0524*/ 	.short	0x010a
        /*0526*/ 	.byte	0x2a
	.zero		1


	//   ....[71]....
        /*0528*/ 	.word	0x00004440
        /*052c*/ 	.word	0x00000040
        /*0530*/ 	.word	0x00000000
        /*0534*/ 	.short	0x0101
        /*0536*/ 	.byte	0x2f
	.zero		1


	//   ....[72]....
        /*0538*/ 	.word	0x00004da0
        /*053c*/ 	.word	0x0000000a
        /*0540*/ 	.word	0x000000e0
        /*0544*/ 	.short	0x010a
        /*0546*/ 	.byte	0x3f
	.zero		1


	//   ....[73]....
        /*0548*/ 	.word	0x00005130
        /*054c*/ 	.word	0x00000002
        /*0550*/ 	.word	0x000001f8
        /*0554*/ 	.short	0x0101
        /*0556*/ 	.byte	0x3f
	.zero		1


	//   ....[74]....
        /*0558*/ 	.word	0x000058a0
        /*055c*/ 	.word	0x00000007
        /*0560*/ 	.word	0x00000000
        /*0564*/ 	.short	0x010a
        /*0566*/ 	.byte	0x3f
	.zero		1


	//   ....[75]....
        /*0568*/ 	.word	0x00005920
        /*056c*/ 	.word	0x00000009
        /*0570*/ 	.word	0x00000000
        /*0574*/ 	.short	0x010a
        /*0576*/ 	.byte	0x3f
	.zero		1


	//   ....[76]....
        /*0578*/ 	.word	0x000059b0
        /*057c*/ 	.word	0x00000006
        /*0580*/ 	.word	0x00000000
        /*0584*/ 	.short	0x010a
        /*0586*/ 	.byte	0x3f
	.zero		1


	//   ....[77]....
        /*0588*/ 	.word	0x00005a40
        /*058c*/ 	.word	0x00000009
        /*0590*/ 	.word	0x00000000
        /*0594*/ 	.short	0x010a
        /*0596*/ 	.byte	0x3f
	.zero		1


	//   ....[78]....
        /*0598*/ 	.word	0x00005ad0
        /*059c*/ 	.word	0x00000006
        /*05a0*/ 	.word	0x00000000
        /*05a4*/ 	.short	0x010a
        /*05a6*/ 	.byte	0x3f
	.zero		1


	//   ....[79]....
        /*05a8*/ 	.word	0x00005b60
        /*05ac*/ 	.word	0x00000009
        /*05b0*/ 	.word	0x00000000
        /*05b4*/ 	.short	0x010a
        /*05b6*/ 	.byte	0x3f
	.zero		1


	//   ....[80]....
        /*05b8*/ 	.word	0x00005bf0
        /*05bc*/ 	.word	0x00000006
        /*05c0*/ 	.word	0x00000000
        /*05c4*/ 	.short	0x010a
        /*05c6*/ 	.byte	0x3f
	.zero		1


	//   ....[81]....
        /*05c8*/ 	.word	0x00005c80
        /*05cc*/ 	.word	0x00000009
        /*05d0*/ 	.word	0x00000000
        /*05d4*/ 	.short	0x010a
        /*05d6*/ 	.byte	0x3f
	.zero		1


	//   ....[82]....
        /*05d8*/ 	.word	0x00005d10
        /*05dc*/ 	.word	0x00000006
        /*05e0*/ 	.word	0x00000000
        /*05e4*/ 	.short	0x010a
        /*05e6*/ 	.byte	0x3f
	.zero		1


	//   ....[83]....
        /*05e8*/ 	.word	0x00005da0
        /*05ec*/ 	.word	0x00000009
        /*05f0*/ 	.word	0x00000000
        /*05f4*/ 	.short	0x010a
        /*05f6*/ 	.byte	0x3f
	.zero		1


	//   ....[84]....
        /*05f8*/ 	.word	0x00005e30
        /*05fc*/ 	.word	0x00000006
        /*0600*/ 	.word	0x00000000
        /*0604*/ 	.short	0x010a
        /*0606*/ 	.byte	0x3f
	.zero		1


	//   ....[85]....
        /*0608*/ 	.word	0x00005ec0
        /*060c*/ 	.word	0x00000009
        /*0610*/ 	.word	0x00000000
        /*0614*/ 	.short	0x010a
        /*0616*/ 	.byte	0x3f
	.zero		1


	//   ....[86]....
        /*0618*/ 	.word	0x00005f50
        /*061c*/ 	.word	0x00000006
        /*0620*/ 	.word	0x00000000
        /*0624*/ 	.short	0x010a
        /*0626*/ 	.byte	0x3f
	.zero		1


	//   ....[87]....
        /*0628*/ 	.word	0x00005fe0
        /*062c*/ 	.word	0x00000009
        /*0630*/ 	.word	0x00000000
        /*0634*/ 	.short	0x010a
        /*0636*/ 	.byte	0x3f
	.zero		1


	//   ....[88]....
        /*0638*/ 	.word	0x00006070
        /*063c*/ 	.word	0x00000006
        /*0640*/ 	.word	0x00000000
        /*0644*/ 	.short	0x010a
        /*0646*/ 	.byte	0x3f
	.zero		1


	//   ....[89]....
        /*0648*/ 	.word	0x00006100
        /*064c*/ 	.word	0x00000009
        /*0650*/ 	.word	0x00000000
        /*0654*/ 	.short	0x010a
        /*0656*/ 	.byte	0x3f
	.zero		1


	//   ....[90]....
        /*0658*/ 	.word	0x00006190
        /*065c*/ 	.word	0x00000006
        /*0660*/ 	.word	0x00000000
        /*0664*/ 	.short	0x010a
        /*0666*/ 	.byte	0x3f
	.zero		1


	//   ....[91]....
        /*0668*/ 	.word	0x00006220
        /*066c*/ 	.word	0x00000009
        /*0670*/ 	.word	0x00000000
        /*0674*/ 	.short	0x010a
        /*0676*/ 	.byte	0x3f
	.zero		1


	//   ....[92]....
        /*0678*/ 	.word	0x000062b0
        /*067c*/ 	.word	0x00000006
        /*0680*/ 	.word	0x00000000
        /*0684*/ 	.short	0x010a
        /*0686*/ 	.byte	0x3f
	.zero		1


	//   ....[93]....
        /*0688*/ 	.word	0x00006340
        /*068c*/ 	.word	0x00000009
        /*0690*/ 	.word	0x00000000
        /*0694*/ 	.short	0x010a
        /*0696*/ 	.byte	0x3f
	.zero		1


	//   ....[94]....
        /*0698*/ 	.word	0x000063d0
        /*069c*/ 	.word	0x00000006
        /*06a0*/ 	.word	0x00000000
        /*06a4*/ 	.short	0x010a
        /*06a6*/ 	.byte	0x3f
	.zero		1


	//   ....[95]....
        /*06a8*/ 	.word	0x00006460
        /*06ac*/ 	.word	0x00000009
        /*06b0*/ 	.word	0x00000000
        /*06b4*/ 	.short	0x010a
        /*06b6*/ 	.byte	0x3f
	.zero		1


	//   ....[96]....
        /*06b8*/ 	.word	0x000064f0
        /*06bc*/ 	.word	0x00000006
        /*06c0*/ 	.word	0x00000000
        /*06c4*/ 	.short	0x010a
        /*06c6*/ 	.byte	0x3f
	.zero		1


	//   ....[97]....
        /*06c8*/ 	.word	0x00006580
        /*06cc*/ 	.word	0x00000009
        /*06d0*/ 	.word	0x00000000
        /*06d4*/ 	.short	0x010a
        /*06d6*/ 	.byte	0x3f
	.zero		1


	//   ....[98]....
        /*06d8*/ 	.word	0x00006610
        /*06dc*/ 	.word	0x00000006
        /*06e0*/ 	.word	0x00000000
        /*06e4*/ 	.short	0x010a
        /*06e6*/ 	.byte	0x3f
	.zero		1


	//   ....[99]....
        /*06e8*/ 	.word	0x000066a0
        /*06ec*/ 	.word	0x00000009
        /*06f0*/ 	.word	0x00000000
        /*06f4*/ 	.short	0x010a
        /*06f6*/ 	.byte	0x3f
	.zero		1


	//   ....[100]....
        /*06f8*/ 	.word	0x00006730
        /*06fc*/ 	.word	0x00000006
        /*0700*/ 	.word	0x00000000
        /*0704*/ 	.short	0x010a
        /*0706*/ 	.byte	0x3f
	.zero		1


	//   ....[101]....
        /*0708*/ 	.word	0x000067c0
        /*070c*/ 	.word	0x00000003
        /*0710*/ 	.word	0x00000000
        /*0714*/ 	.short	0x010a
        /*0716*/ 	.byte	0x3f
	.zero		1


	//   ....[102]....
        /*0718*/ 	.word	0x00006820
        /*071c*/ 	.word	0x0000003f
        /*0720*/ 	.word	0x00000000
        /*0724*/ 	.short	0x010a
        /*0726*/ 	.byte	0x3f
	.zero		1


	//   ....[103]....
        /*0728*/ 	.word	0x00006870
        /*072c*/ 	.word	0x00000003
        /*0730*/ 	.word	0x00000000
        /*0734*/ 	.short	0x010a
        /*0736*/ 	.byte	0x3f
	.zero		1


	//   ....[104]....
        /*0738*/ 	.word	0x000068d0
        /*073c*/ 	.word	0x00000004
        /*0740*/ 	.word	0x00000000
        /*0744*/ 	.short	0x010a
        /*0746*/ 	.byte	0x3f
	.zero		1


	//   ....[105]....
        /*0748*/ 	.word	0x00006920
        /*074c*/ 	.word	0x0000003f
        /*0750*/ 	.word	0x00000010
        /*0754*/ 	.short	0x010a
        /*0756*/ 	.byte	0x3f
	.zero		1


	//   ....[106]....
        /*0758*/ 	.word	0x000069f0
        /*075c*/ 	.word	0x0000000a
        /*0760*/ 	.word	0x000000e0
        /*0764*/ 	.short	0x010a
        /*0766*/ 	.byte	0x3f
	.zero		1


	//   ....[107]....
        /*0768*/ 	.word	0x00006ac0
        /*076c*/ 	.word	0x00000007
        /*0770*/ 	.word	0x00000000
        /*0774*/ 	.short	0x010a
        /*0776*/ 	.byte	0x3f
	.zero		1


	//   ....[108]....
        /*0778*/ 	.word	0x00006b10
        /*077c*/ 	.word	0x00000009
        /*0780*/ 	.word	0x00000000
        /*0784*/ 	.short	0x010a
        /*0786*/ 	.byte	0x3f
	.zero		1


	//   ....[109]....
        /*0788*/ 	.word	0x00006b60
        /*078c*/ 	.word	0x00000006
        /*0790*/ 	.word	0x00000000
        /*0794*/ 	.short	0x010a
        /*0796*/ 	.byte	0x3f
	.zero		1


	//   ....[110]....
        /*0798*/ 	.word	0x00006bb0
        /*079c*/ 	.word	0x00000009
        /*07a0*/ 	.word	0x00000000
        /*07a4*/ 	.short	0x010a
        /*07a6*/ 	.byte	0x3f
	.zero		1


	//   ....[111]....
        /*07a8*/ 	.word	0x00006c00
        /*07ac*/ 	.word	0x00000006
        /*07b0*/ 	.word	0x00000000
        /*07b4*/ 	.short	0x010a
        /*07b6*/ 	.byte	0x3f
	.zero		1


	//   ....[112]....
        /*07b8*/ 	.word	0x00006c50
        /*07bc*/ 	.word	0x00000009
        /*07c0*/ 	.word	0x00000000
        /*07c4*/ 	.short	0x010a
        /*07c6*/ 	.byte	0x3f
	.zero		1


	//   ....[113]....
        /*07c8*/ 	.word	0x00006ca0
        /*07cc*/ 	.word	0x00000006
        /*07d0*/ 	.word	0x00000000
        /*07d4*/ 	.short	0x010a
        /*07d6*/ 	.byte	0x3f
	.zero		1


	//   ....[114]....
        /*07d8*/ 	.word	0x00006cf0
        /*07dc*/ 	.word	0x00000009
        /*07e0*/ 	.word	0x00000000
        /*07e4*/ 	.short	0x010a
        /*07e6*/ 	.byte	0x3f
	.zero		1


	//   ....[115]....
        /*07e8*/ 	.word	0x00006d40
        /*07ec*/ 	.word	0x00000006
        /*07f0*/ 	.word	0x00000000
        /*07f4*/ 	.short	0x010a
        /*07f6*/ 	.byte	0x3f
	.zero		1


	//   ....[116]....
        /*07f8*/ 	.word	0x00006d90
        /*07fc*/ 	.word	0x00000009
        /*0800*/ 	.word	0x00000000
        /*0804*/ 	.short	0x010a
        /*0806*/ 	.byte	0x3f
	.zero		1


	//   ....[117]....
        /*0808*/ 	.word	0x00006de0
        /*080c*/ 	.word	0x00000006
        /*0810*/ 	.word	0x00000000
        /*0814*/ 	.short	0x010a
        /*0816*/ 	.byte	0x3f
	.zero		1


	//   ....[118]....
        /*0818*/ 	.word	0x00006e30
        /*081c*/ 	.word	0x00000009
        /*0820*/ 	.word	0x00000000
        /*0824*/ 	.short	0x010a
        /*0826*/ 	.byte	0x3f
	.zero		1


	//   ....[119]....
        /*0828*/ 	.word	0x00006e80
        /*082c*/ 	.word	0x00000006
        /*0830*/ 	.word	0x00000000
        /*0834*/ 	.short	0x010a
        /*0836*/ 	.byte	0x3f
	.zero		1


	//   ....[120]....
        /*0838*/ 	.word	0x00006ed0
        /*083c*/ 	.word	0x00000009
        /*0840*/ 	.word	0x00000000
        /*0844*/ 	.short	0x010a
        /*0846*/ 	.byte	0x3f
	.zero		1


	//   ....[121]....
        /*0848*/ 	.word	0x00006f20
        /*084c*/ 	.word	0x00000006
        /*0850*/ 	.word	0x00000000
        /*0854*/ 	.short	0x010a
        /*0856*/ 	.byte	0x3f
	.zero		1


	//   ....[122]....
        /*0858*/ 	.word	0x00006f70
        /*085c*/ 	.word	0x00000009
        /*0860*/ 	.word	0x00000000
        /*0864*/ 	.short	0x010a
        /*0866*/ 	.byte	0x3f
	.zero		1


	//   ....[123]....
        /*0868*/ 	.word	0x00006fc0
        /*086c*/ 	.word	0x00000006
        /*0870*/ 	.word	0x00000000
        /*0874*/ 	.short	0x010a
        /*0876*/ 	.byte	0x3f
	.zero		1


	//   ....[124]....
        /*0878*/ 	.word	0x00007010
        /*087c*/ 	.word	0x00000009
        /*0880*/ 	.word	0x00000000
        /*0884*/ 	.short	0x010a
        /*0886*/ 	.byte	0x3f
	.zero		1


	//   ....[125]....
        /*0888*/ 	.word	0x00007060
        /*088c*/ 	.word	0x00000006
        /*0890*/ 	.word	0x00000000
        /*0894*/ 	.short	0x010a
        /*0896*/ 	.byte	0x3f
	.zero		1


	//   ....[126]....
        /*0898*/ 	.word	0x000070b0
        /*089c*/ 	.word	0x00000009
        /*08a0*/ 	.word	0x00000000
        /*08a4*/ 	.short	0x010a
        /*08a6*/ 	.byte	0x3f
	.zero		1


	//   ....[127]....
        /*08a8*/ 	.word	0x00007100
        /*08ac*/ 	.word	0x00000006
        /*08b0*/ 	.word	0x00000000
        /*08b4*/ 	.short	0x010a
        /*08b6*/ 	.byte	0x3f
	.zero		1


	//   ....[128]....
        /*08b8*/ 	.word	0x00007150
        /*08bc*/ 	.word	0x00000009
        /*08c0*/ 	.word	0x00000000
        /*08c4*/ 	.short	0x010a
        /*08c6*/ 	.byte	0x3f
	.zero		1


	//   ....[129]....
        /*08c8*/ 	.word	0x000071a0
        /*08cc*/ 	.word	0x00000006
        /*08d0*/ 	.word	0x00000000
        /*08d4*/ 	.short	0x010a
        /*08d6*/ 	.byte	0x3f
	.zero		1


	//   ....[130]....
        /*08d8*/ 	.word	0x000071f0
        /*08dc*/ 	.word	0x00000009
        /*08e0*/ 	.word	0x00000000
        /*08e4*/ 	.short	0x010a
        /*08e6*/ 	.byte	0x3f
	.zero		1


	//   ....[131]....
        /*08e8*/ 	.word	0x00007240
        /*08ec*/ 	.word	0x00000006
        /*08f0*/ 	.word	0x00000000
        /*08f4*/ 	.short	0x010a
        /*08f6*/ 	.byte	0x3f
	.zero		1


	//   ....[132]....
        /*08f8*/ 	.word	0x00007290
        /*08fc*/ 	.word	0x00000009
        /*0900*/ 	.word	0x00000000
        /*0904*/ 	.short	0x010a
        /*0906*/ 	.byte	0x3f
	.zero		1


	//   ....[133]....
        /*0908*/ 	.word	0x000072e0
        /*090c*/ 	.word	0x00000006
        /*0910*/ 	.word	0x00000000
        /*0914*/ 	.short	0x010a
        /*0916*/ 	.byte	0x3f
	.zero		1


	//----- nvinfo : EIATTR_NUM_MBARRIERS
	.align		4
.L_37:
        /*0918*/ 	.byte	0x03, 0x38
        /*091a*/ 	.short	0x003e


	//----- nvinfo : EIATTR_EXIT_INSTR_OFFSETS
	.align		4
        /*091c*/ 	.byte	0x04, 0x1c
        /*091e*/ 	.short	(.L_39 - .L_38)


	//   ....[0]....
.L_38:
        /*0920*/ 	.word	0x000014b0


	//   ....[1]....
        /*0924*/ 	.word	0x00001510


	//   ....[2]....
        /*0928*/ 	.word	0x00004ad0


	//   ....[3]....
        /*092c*/ 	.word	0x00004b00


	//   ....[4]....
        /*0930*/ 	.word	0x00006810


	//----- nvinfo : EIATTR_MAX_THREADS
	.align		4
.L_39:
        /*0934*/ 	.byte	0x04, 0x05
        /*0936*/ 	.short	(.L_41 - .L_40)
.L_40:
        /*0938*/ 	.word	0x00000180
        /*093c*/ 	.word	0x00000001
        /*0940*/ 	.word	0x00000001


	//----- nvinfo : EIATTR_CRS_STACK_SIZE
	.align		4
.L_41:
        /*0944*/ 	.byte	0x04, 0x1e
        /*0946*/ 	.short	(.L_43 - .L_42)
.L_42:
        /*0948*/ 	.word	0x00000000


	//----- nvinfo : EIATTR_CBANK_PARAM_SIZE
	.align		4
.L_43:
        /*094c*/ 	.byte	0x03, 0x19
        /*094e*/ 	.short	0x0470


	//----- nvinfo : EIATTR_PARAM_CBANK
	.align		4
        /*0950*/ 	.byte	0x04, 0x0a
        /*0952*/ 	.short	(.L_45 - .L_44)
	.align		4
.L_44:
        /*0954*/ 	.word	index@(.nv.constant0._ZN7cutlass13device_kernelINS_4gemm6kernel13GemmUniversalIN4cute5tupleIJiiiiEEENS1_10collective13CollectiveMmaINS1_34MainloopSm90TmaGmmaWarpSpecializedILi28ENS5_IJNS4_1CILi1EEESB_SB_EEENS1_32KernelTmaWarpSpecializedPingpongEEENS5_IJNSA_ILi64EEESF_NSA_ILi32EEEEEENS_6half_tENS5_IJlSB_lEEESI_SJ_NS4_8TiledMMAINS4_8MMA_AtomIJNS4_4SM904GMMA25MMA_64x64x16_F32F16F16_SSILNSN_5MajorE0ELSP_0ELNSN_7ScaleInE1ELSQ_1EEEEEENS4_6LayoutISC_NS5_IJNSA_ILi0EEESU_SU_EEEEENS5_IJNS4_10UnderscoreESX_SX_EEEEENS4_13SM90_TMA_LOADENS4_14ComposedLayoutINS4_7SwizzleILi2ELi4ELi3EEENS4_18smem_ptr_flag_bitsILi16EEENST_INS5_IJNSA_ILi8EEESG_EEENS5_IJSG_SB_EEEEEEEvNS4_8identityES10_S1A_vS1B_EENS_8epilogue10collective6detail29Sm90TmaWarpSpecializedAdapterINS1E_15DefaultEpilogueISI_SJ_SJ_NS1D_6thread17LinearCombinationISI_Li1EffLNS1I_9ScaleType4KindE0ELNS_15FloatRoundStyleE2ESI_EENS1_15EpilogueDefaultEEEEEvvEEEEvNT_6ParamsE)
        /*0958*/ 	.short	0x0210
        /*095a*/ 	.short	0x0470


	//----- nvinfo : EIATTR_SW_WAR
	.align		4
.L_45:
        /*095c*/ 	.byte	0x04, 0x36
        /*095e*/ 	.short	(.L_47 - .L_46)
.L_46:
        /*0960*/ 	.word	0x00000008
.L_47:


//--------------------- .nv.callgraph             --------------------------
	.section	.nv.callgraph,"",@"SHT_CUDA_CALLGRAPH"
	.align	4
	.sectionentsize	8
	.align		4
        /*0000*/ 	.word	0x00000000
	.align		4
        /*0004*/ 	.word	0xffffffff
	.align		4
        /*0008*/ 	.word	index@(_ZN7cutlass13device_kernelINS_4gemm6kernel13GemmUniversalIN4cute5tupleIJiiiiEEENS1_10collective13CollectiveMmaINS1_34MainloopSm90TmaGmmaWarpSpecializedILi28ENS5_IJNS4_1CILi1EEESB_SB_EEENS1_32KernelTmaWarpSpecializedPingpongEEENS5_IJNSA_ILi64EEESF_NSA_ILi32EEEEEENS_6half_tENS5_IJlSB_lEEESI_SJ_NS4_8TiledMMAINS4_8MMA_AtomIJNS4_4SM904GMMA25MMA_64x64x16_F32F16F16_SSILNSN_5MajorE0ELSP_0ELNSN_7ScaleInE1ELSQ_1EEEEEENS4_6LayoutISC_NS5_IJNSA_ILi0EEESU_SU_EEEEENS5_IJNS4_10UnderscoreESX_SX_EEEEENS4_13SM90_TMA_LOADENS4_14ComposedLayoutINS4_7SwizzleILi2ELi4ELi3EEENS4_18smem_ptr_flag_bitsILi16EEENST_INS5_IJNSA_ILi8EEESG_EEENS5_IJSG_SB_EEEEEEEvNS4_8identityES10_S1A_vS1B_EENS_8epilogue10collective6detail29Sm90TmaWarpSpecializedAdapterINS1E_15DefaultEpilogueISI_SJ_SJ_NS1D_6thread17LinearCombinationISI_Li1EffLNS1I_9ScaleType4KindE0ELNS_15FloatRoundStyleE2ESI_EENS1_15EpilogueDefaultEEEEEvvEEEEvNT_6ParamsE)
	.align		4
        /*000c*/ 	.word	index@(__assertfail)
	.align		4
        /*0010*/ 	.word	0x00000000
	.align		4
        /*0014*/ 	.word	0xfffffffe
	.align		4
        /*0018*/ 	.word	0x00000000
	.align		4
        /*001c*/ 	.word	0xfffffffd
	.align		4
        /*0020*/ 	.word	0x00000000
	.align		4
        /*0024*/ 	.word	0xfffffffc


//--------------------- .nv.constant4             --------------------------
	.section	.nv.constant4,"a",@progbits
	.align	8
	.align		8
.nv.constant4:
        /*0000*/ 	.dword	__assertfail
	.align		8
        /*0008*/ 	.dword	__unnamed_1
	.align		8
        /*0010*/ 	.dword	_ZN40_INTERNAL_a7080983_4_k_cu_fc1296bf_205474cuda3std3__45__cpo5beginE
	.align		8
        /*0018*/ 	.dword	_ZN40_INTERNAL_a7080983_4_k_cu_fc1296bf_205474cuda3std3__45__cpo3endE
	.align		8
        /*0020*/ 	.dword	_ZN40_INTERNAL_a7080983_4_k_cu_fc1296bf_205474cuda3std3__45__cpo6cbeginE
	.align		8
        /*0028*/ 	.dword	_ZN40_INTERNAL_a7080983_4_k_cu_fc1296bf_205474cuda3std3__45__cpo4cendE
	.align		8
        /*0030*/ 	.dword	_ZN40_INTERNAL_a7080983_4_k_cu_fc1296bf_205474cuda3std3__442_GLOBAL__N__a7080983_4_k_cu_fc1296bf_205476ignoreE
	.align		8
        /*0038*/ 	.dword	_ZN40_INTERNAL_a7080983_4_k_cu_fc1296bf_205474cuda3std3__419piecewise_constructE
	.align		8
        /*0040*/ 	.dword	_ZN40_INTERNAL_a7080983_4_k_cu_fc1296bf_205474cuda3std3__48in_placeE
	.align		8
        /*0048*/ 	.dword	_ZN40_INTERNAL_a7080983_4_k_cu_fc1296bf_205474cuda3std6ranges3__45__cpo4swapE
	.align		8
        /*0050*/ 	.dword	_ZN40_INTERNAL_a7080983_4_k_cu_fc1296bf_205474cuda3std6ranges3__45__cpo9iter_moveE
	.align		8
        /*0058*/ 	.dword	_ZN40_INTERNAL_a7080983_4_k_cu_fc1296bf_205474cute7productE
	.align		8
        /*0060*/ 	.dword	_ZN40_INTERNAL_a7080983_4_k_cu_fc1296bf_205474cute1_E
	.align		8
        /*0068*/ 	.dword	$str$22
	.align		8
        /*0070*/ 	.dword	$str$23


//--------------------- .text._ZN7cutlass13device_kernelINS_4gemm6kernel13GemmUniversalIN4cute5tupleIJiiiiEEENS1_10collective13CollectiveMmaINS1_34MainloopSm90TmaGmmaWarpSpecializedILi28ENS5_IJNS4_1CILi1EEESB_SB_EEENS1_32KernelTmaWarpSpecializedPingpongEEENS5_IJNSA_ILi64EEESF_NSA_ILi32EEEEEENS_6half_tENS5_IJlSB_lEEESI_SJ_NS4_8TiledMMAINS4_8MMA_AtomIJNS4_4SM904GMMA25MMA_64x64x16_F32F16F16_SSILNSN_5MajorE0ELSP_0ELNSN_7ScaleInE1ELSQ_1EEEEEENS4_6LayoutISC_NS5_IJNSA_ILi0EEESU_SU_EEEEENS5_IJNS4_10UnderscoreESX_SX_EEEEENS4_13SM90_TMA_LOADENS4_14ComposedLayoutINS4_7SwizzleILi2ELi4ELi3EEENS4_18smem_ptr_flag_bitsILi16EEENST_INS5_IJNSA_ILi8EEESG_EEENS5_IJSG_SB_EEEEEEEvNS4_8identityES10_S1A_vS1B_EENS_8epilogue10collective6detail29Sm90TmaWarpSpecializedAdapterINS1E_15DefaultEpilogueISI_SJ_SJ_NS1D_6thread17LinearCombinationISI_Li1EffLNS1I_9ScaleType4KindE0ELNS_15FloatRoundStyleE2ESI_EENS1_15EpilogueDefaultEEEEEvvEEEEvNT_6ParamsE --------------------------
	.section	.text._ZN7cutlass13device_kernelINS_4gemm6kernel13GemmUniversalIN4cute5tupleIJiiiiEEENS1_10collective13CollectiveMmaINS1_34MainloopSm90TmaGmmaWarpSpecializedILi28ENS5_IJNS4_1CILi1EEESB_SB_EEENS1_32KernelTmaWarpSpecializedPingpongEEENS5_IJNSA_ILi64EEESF_NSA_ILi32EEEEEENS_6half_tENS5_IJlSB_lEEESI_SJ_NS4_8TiledMMAINS4_8MMA_AtomIJNS4_4SM904GMMA25MMA_64x64x16_F32F16F16_SSILNSN_5MajorE0ELSP_0ELNSN_7ScaleInE1ELSQ_1EEEEEENS4_6LayoutISC_NS5_IJNSA_ILi0EEESU_SU_EEEEENS5_IJNS4_10UnderscoreESX_SX_EEEEENS4_13SM90_TMA_LOADENS4_14ComposedLayoutINS4_7SwizzleILi2ELi4ELi3EEENS4_18smem_ptr_flag_bitsILi16EEENST_INS5_IJNSA_ILi8EEESG_EEENS5_IJSG_SB_EEEEEEEvNS4_8identityES10_S1A_vS1B_EENS_8epilogue10collective6detail29Sm90TmaWarpSpecializedAdapterINS1E_15DefaultEpilogueISI_SJ_SJ_NS1D_6thread17LinearCombinationISI_Li1EffLNS1I_9ScaleType4KindE0ELNS_15FloatRoundStyleE2ESI_EENS1_15EpilogueDefaultEEEEEvvEEEEvNT_6ParamsE,"ax",@progbits
	.align	128
.text._ZN7cutlass13device_kernelINS_4gemm6kernel13GemmUniversalIN4cute5tupleIJiiiiEEENS1_10collective13CollectiveMmaINS1_34MainloopSm90TmaGmmaWarpSpecializedILi28ENS5_IJNS4_1CILi1EEESB_SB_EEENS1_32KernelTmaWarpSpecializedPingpongEEENS5_IJNSA_ILi64EEESF_NSA_ILi32EEEEEENS_6half_tENS5_IJlSB_lEEESI_SJ_NS4_8TiledMMAINS4_8MMA_AtomIJNS4_4SM904GMMA25MMA_64x64x16_F32F16F16_SSILNSN_5MajorE0ELSP_0ELNSN_7ScaleInE1ELSQ_1EEEEEENS4_6LayoutISC_NS5_IJNSA_ILi0EEESU_SU_EEEEENS5_IJNS4_10UnderscoreESX_SX_EEEEENS4_13SM90_TMA_LOADENS4_14ComposedLayoutINS4_7SwizzleILi2ELi4ELi3EEENS4_18smem_ptr_flag_bitsILi16EEENST_INS5_IJNSA_ILi8EEESG_EEENS5_IJSG_SB_EEEEEEEvNS4_8identityES10_S1A_vS1B_EENS_8epilogue10collective6detail29Sm90TmaWarpSpecializedAdapterINS1E_15DefaultEpilogueISI_SJ_SJ_NS1D_6thread17LinearCombinationISI_Li1EffLNS1I_9ScaleType4KindE0ELNS_15FloatRoundStyleE2ESI_EENS1_15EpilogueDefaultEEEEEvvEEEEvNT_6ParamsE:
        .type           _ZN7cutlass13device_kernelINS_4gemm6kernel13GemmUniversalIN4cute5tupleIJiiiiEEENS1_10collective13CollectiveMmaINS1_34MainloopSm90TmaGmmaWarpSpecializedILi28ENS5_IJNS4_1CILi1EEESB_SB_EEENS1_32KernelTmaWarpSpecializedPingpongEEENS5_IJNSA_ILi64EEESF_NSA_ILi32EEEEEENS_6half_tENS5_IJlSB_lEEESI_SJ_NS4_8TiledMMAINS4_8MMA_AtomIJNS4_4SM904GMMA25MMA_64x64x16_F32F16F16_SSILNSN_5MajorE0ELSP_0ELNSN_7ScaleInE1ELSQ_1EEEEEENS4_6LayoutISC_NS5_IJNSA_ILi0EEESU_SU_EEEEENS5_IJNS4_10UnderscoreESX_SX_EEEEENS4_13SM90_TMA_LOADENS4_14ComposedLayoutINS4_7SwizzleILi2ELi4ELi3EEENS4_18smem_ptr_flag_bitsILi16EEENST_INS5_IJNSA_ILi8EEESG_EEENS5_IJSG_SB_EEEEEEEvNS4_8identityES10_S1A_vS1B_EENS_8epilogue10collective6detail29Sm90TmaWarpSpecializedAdapterINS1E_15DefaultEpilogueISI_SJ_SJ_NS1D_6thread17LinearCombinationISI_Li1EffLNS1I_9ScaleType4KindE0ELNS_15FloatRoundStyleE2ESI_EENS1_15EpilogueDefaultEEEEEvvEEEEvNT_6ParamsE,@function
        .size           _ZN7cutlass13device_kernelINS_4gemm6kernel13GemmUniversalIN4cute5tupleIJiiiiEEENS1_10collective13CollectiveMmaINS1_34MainloopSm90TmaGmmaWarpSpecializedILi28ENS5_IJNS4_1CILi1EEESB_SB_EEENS1_32KernelTmaWarpSpecializedPingpongEEENS5_IJNSA_ILi64EEESF_NSA_ILi32EEEEEENS_6half_tENS5_IJlSB_lEEESI_SJ_NS4_8TiledMMAINS4_8MMA_AtomIJNS4_4SM904GMMA25MMA_64x64x16_F32F16F16_SSILNSN_5MajorE0ELSP_0ELNSN_7ScaleInE1ELSQ_1EEEEEENS4_6LayoutISC_NS5_IJNSA_ILi0EEESU_SU_EEEEENS5_IJNS4_10UnderscoreESX_SX_EEEEENS4_13SM90_TMA_LOADENS4_14ComposedLayoutINS4_7SwizzleILi2ELi4ELi3EEENS4_18smem_ptr_flag_bitsILi16EEENST_INS5_IJNSA_ILi8EEESG_EEENS5_IJSG_SB_EEEEEEEvNS4_8identityES10_S1A_vS1B_EENS_8epilogue10collective6detail29Sm90TmaWarpSpecializedAdapterINS1E_15DefaultEpilogueISI_SJ_SJ_NS1D_6thread17LinearCombinationISI_Li1EffLNS1I_9ScaleType4KindE0ELNS_15FloatRoundStyleE2ESI_EENS1_15EpilogueDefaultEEEEEvvEEEEvNT_6ParamsE,(.L_x_182 - _ZN7cutlass13device_kernelINS_4gemm6kernel13GemmUniversalIN4cute5tupleIJiiiiEEENS1_10collective13CollectiveMmaINS1_34MainloopSm90TmaGmmaWarpSpecializedILi28ENS5_IJNS4_1CILi1EEESB_SB_EEENS1_32KernelTmaWarpSpecializedPingpongEEENS5_IJNSA_ILi64EEESF_NSA_ILi32EEEEEENS_6half_tENS5_IJlSB_lEEESI_SJ_NS4_8TiledMMAINS4_8MMA_AtomIJNS4_4SM904GMMA25MMA_64x64x16_F32F16F16_SSILNSN_5MajorE0ELSP_0ELNSN_7ScaleInE1ELSQ_1EEEEEENS4_6LayoutISC_NS5_IJNSA_ILi0EEESU_SU_EEEEENS5_IJNS4_10UnderscoreESX_SX_EEEEENS4_13SM90_TMA_LOADENS4_14ComposedLayoutINS4_7SwizzleILi2ELi4ELi3EEENS4_18smem_ptr_flag_bitsILi16EEENST_INS5_IJNSA_ILi8EEESG_EEENS5_IJSG_SB_EEEEEEEvNS4_8identityES10_S1A_vS1B_EENS_8epilogue10collective6detail29Sm90TmaWarpSpecializedAdapterINS1E_15DefaultEpilogueISI_SJ_SJ_NS1D_6thread17LinearCombinationISI_Li1EffLNS1I_9ScaleType4KindE0ELNS_15FloatRoundStyleE2ESI_EENS1_15EpilogueDefaultEEEEEvvEEEEvNT_6ParamsE)
        .other          _ZN7cutlass13device_kernelINS_4gemm6kernel13GemmUniversalIN4cute5tupleIJiiiiEEENS1_10collective13CollectiveMmaINS1_34MainloopSm90TmaGmmaWarpSpecializedILi28ENS5_IJNS4_1CILi1EEESB_SB_EEENS1_32KernelTmaWarpSpecializedPingpongEEENS5_IJNSA_ILi64EEESF_NSA_ILi32EEEEEENS_6half_tENS5_IJlSB_lEEESI_SJ_NS4_8TiledMMAINS4_8MMA_AtomIJNS4_4SM904GMMA25MMA_64x64x16_F32F16F16_SSILNSN_5MajorE0ELSP_0ELNSN_7ScaleInE1ELSQ_1EEEEEENS4_6LayoutISC_NS5_IJNSA_ILi0EEESU_SU_EEEEENS5_IJNS4_10UnderscoreESX_SX_EEEEENS4_13SM90_TMA_LOADENS4_14ComposedLayoutINS4_7SwizzleILi2ELi4ELi3EEENS4_18smem_ptr_flag_bitsILi16EEENST_INS5_IJNSA_ILi8EEESG_EEENS5_IJSG_SB_EEEEEEEvNS4_8identityES10_S1A_vS1B_EENS_8epilogue10collective6detail29Sm90TmaWarpSpecializedAdapterINS1E_15DefaultEpilogueISI_SJ_SJ_NS1D_6thread17LinearCombinationISI_Li1EffLNS1I_9ScaleType4KindE0ELNS_15FloatRoundStyleE2ESI_EENS1_15EpilogueDefaultEEEEEvvEEEEvNT_6ParamsE,@"STO_CUDA_ENTRY STV_DEFAULT"
_ZN7cutlass13device_kernelINS_4gemm6kernel13GemmUniversalIN4cute5tupleIJiiiiEEENS1_10collective13CollectiveMmaINS1_34MainloopSm90TmaGmmaWarpSpecializedILi28ENS5_IJNS4_1CILi1EEESB_SB_EEENS1_32KernelTmaWarpSpecializedPingpongEEENS5_IJNSA_ILi64EEESF_NSA_ILi32EEEEEENS_6half_tENS5_IJlSB_lEEESI_SJ_NS4_8TiledMMAINS4_8MMA_AtomIJNS4_4SM904GMMA25MMA_64x64x16_F32F16F16_SSILNSN_5MajorE0ELSP_0ELNSN_7ScaleInE1ELSQ_1EEEEEENS4_6LayoutISC_NS5_IJNSA_ILi0EEESU_SU_EEEEENS5_IJNS4_10UnderscoreESX_SX_EEEEENS4_13SM90_TMA_LOADENS4_14ComposedLayoutINS4_7SwizzleILi2ELi4ELi3EEENS4_18smem_ptr_flag_bitsILi16EEENST_INS5_IJNSA_ILi8EEESG_EEENS5_IJSG_SB_EEEEEEEvNS4_8identityES10_S1A_vS1B_EENS_8epilogue10collective6detail29Sm90TmaWarpSpecializedAdapterINS1E_15DefaultEpilogueISI_SJ_SJ_NS1D_6thread17LinearCombinationISI_Li1EffLNS1I_9ScaleType4KindE0ELNS_15FloatRoundStyleE2ESI_EENS1_15EpilogueDefaultEEEEEvvEEEEvNT_6ParamsE:
[----:B------:R-:W0:Y:S02]  /*0000*/  LDC R1, c[0x0][0x28] ;  /* 0x00000a00ff017b82 */ /* 0x000e240000000800 */
[----:B0-----:R-:W-:Y:S01]  /*0010*/  VIADD R1, R1, 0xfffffff8 ;  /* 0xfffffff801017836 */ /* 0x001fe20000000000 */
[----:B------:R-:W0:Y:S01]  /*0020*/  S2R R4, SR_TID.X ;  /* 0x0000000000047919 */ /* 0x000e220000002100 */
[----:B------:R-:W-:Y:S01]  /*0030*/  ELECT P0, URZ, PT ;  /* 0x00000000003f782f */ /* 0x000fe20003800000 */
[----:B------:R-:W-:Y:S01]  /*0040*/  BSSY B0, `(.L_x_0) ;  /* 0x000000f000007945 */ /* 0x000fe20003800000 */
[--C-:B0-----:R-:W-:Y:S02]  /*0050*/  SHF.R.U32.HI R0, RZ, 0x5, R4.reuse ;  /* 0x00000005ff007819 */ /* 0x101fe40000011604 */
[----:B------:R-:W-:-:S03]  /*0060*/  SHF.R.U32.HI R5, RZ, 0x7, R4 ;  /* 0x00000007ff057819 */ /* 0x000fc60000011604 */
[----:B------:R-:W0:Y:S04]  /*0070*/  SHFL.IDX PT, R2, R0, RZ, 0x1f ;  /* 0x00001fff00027589 */ /* 0x000e2800000e0000 */
[----:B------:R1:W2:Y:S01]  /*0080*/  SHFL.IDX PT, R8, R5, RZ, 0x1f ;  /* 0x00001fff05087589 */ /* 0x0002a200000e0000 */
[----:B0-----:R-:W-:-:S13]  /*0090*/  ISETP.NE.OR P0, PT, R2, RZ, !P0 ;  /* 0x000000ff0200720c */ /* 0x001fda0004705670 */
[----:B-12---:R-:W-:Y:S05]  /*00a0*/  @P0 BRA `(.L_x_1) ;  /* 0x0000000000200947 */ /* 0x006fea0003800000 */
[----:B------:R-:W-:Y:S02]  /*00b0*/  ULDC.64 UR4, c[0x0][0x198] ;  /* 0x0000660000047ab9 */ /* 0x000fe40000000a00 */
[----:B------:R-:W-:Y:S02]  /*00c0*/  UIADD3 UR6, UP0, UR4, 0xf0, URZ ;  /* 0x000000f004067890 */ /* 0x000fe4000ff1e03f */
[----:B------:R-:W-:Y:S02]  /*00d0*/  UIADD3 UR4, UP1, UR4, 0x1f0, URZ ;  /* 0x000001f004047890 */ /* 0x000fe4000ff3e03f */
[----:B------:R-:W-:Y:S02]  /*00e0*/  UIADD3.X UR7, URZ, UR5, URZ, UP0, !UPT ;  /* 0x000000053f077290 */ /* 0x000fe400087fe43f */
[----:B------:R-:W-:-:S07]  /*00f0*/  UIADD3.X UR5, URZ, UR5, URZ, UP1, !UPT ;  /* 0x000000053f057290 */ /* 0x000fce0008ffe43f */
[----:B------:R0:W-:Y:S02]  /*0100*/  UTMACCTL.PF [UR6] ;  /* 0x00000000060079b9 */ /* 0x0001e40008040000 */
[----:B------:R0:W-:Y:S02]  /*0110*/  UTMACCTL.PF [UR4] ;  /* 0x00000000040079b9 */ /* 0x0001e40008040000 */
[----:B0-----:R-:W-:Y:S01]  /*0120*/  NOP ;  /* 0x0000000000007918 */ /* 0x001fe20000000000 */
.L_x_1:
[----:B------:R-:W-:Y:S05]  /*0130*/  BSYNC B0 ;  /* 0x0000000000007941 */ /* 0x000fea0003800000 */
.L_x_0:
[----:B------:R-:W0:Y:S02]  /*0140*/  SHFL.IDX PT, R3, R0, RZ, 0x1f ;  /* 0x00001fff00037589 */ /* 0x000e2400000e0000 */
[----:B0-----:R-:W-:-:S13]  /*0150*/  ISETP.NE.AND P0, PT, R3, RZ, PT ;  /* 0x000000ff0300720c */ /* 0x001fda0003f05270 */
[----:B------:R-:W-:Y:S05]  /*0160*/  @P0 BRA `(.L_x_2) ;  /* 0x0000000400240947 */ /* 0x000fea0003800000 */
[----:B------:R-:W-:Y:S01]  /*0170*/  ELECT P0, URZ, PT ;  /* 0x00000000003f782f */ /* 0x000fe20003800000 */
[----:B------:R-:W-:-:S12]  /*0180*/  BSSY B0, `(.L_x_2) ;  /* 0x0000047000007945 */ /* 0x000fd80003800000 */
[----:B------:R-:W-:Y:S05]  /*0190*/  @!P0 BRA `(.L_x_3) ;  /* 0x0000000400148947 */ /* 0x000fea0003800000 */
[----:B------:R-:W0:Y:S01]  /*01a0*/  S2UR UR8, SR_CgaCtaId ;  /* 0x00000000000879c3 */ /* 0x000e220000008800 */
[----:B------:R-:W-:Y:S01]  /*01b0*/  UMOV UR4, 0x400 ;  /* 0x0000040000047882 */ /* 0x000fe20000000000 */
[----:B------:R-:W-:Y:S01]  /*01c0*/  UMOV UR5, 0x1 ;  /* 0x0000000100057882 */ /* 0x000fe20000000000 */
[----:B------:R-:W-:Y:S02]  /*01d0*/  UMOV UR6, 0x80 ;  /* 0x0000008000067882 */ /* 0x000fe40000000000 */
[----:B------:R-:W-:-:S04]  /*01e0*/  UIADD3 UR6, -UR6, 0x100000, URZ ;  /* 0x0010000006067890 */ /* 0x000fc8000fffe13f */
[----:B------:R-:W-:Y:S02]  /*01f0*/  USHF.L.U32 UR7, UR6, 0xb, URZ ;  /* 0x0000000b06077899 */ /* 0x000fe4000800063f */
[----:B------:R-:W-:Y:S02]  /*0200*/  USHF.L.U32 UR6, UR6, 0x1, URZ ;  /* 0x0000000106067899 */ /* 0x000fe4000800063f */
[----:B0-----:R-:W-:Y:S02]  /*0210*/  ULEA UR8, UR8, UR4, 0x18 ;  /* 0x0000000408087291 */ /* 0x001fe4000f8ec03f */
[----:B------:R-:W-:-:S04]  /*0220*/  UIADD3 UR4, -UR5, 0x100000, URZ ;  /* 0x0010000005047890 */ /* 0x000fc8000fffe13f */
[----:B------:R-:W-:Y:S02]  /*0230*/  USHF.L.U32 UR5, UR4, 0xb, URZ ;  /* 0x0000000b04057899 */ /* 0x000fe4000800063f */
[----:B------:R-:W-:Y:S01]  /*0240*/  USHF.L.U32 UR4, UR4, 0x1, URZ ;  /* 0x0000000104047899 */ /* 0x000fe2000800063f */
[----:B------:R-:W0:Y:S11]  /*0250*/  FENCE.VIEW.ASYNC.S ;  /* 0x00000000000073c6 */ /* 0x000e360000000000 */
[----:B0-----:R0:W1:Y:S01]  /*0260*/  SYNCS.EXCH.64 URZ, [UR8], UR4 ;  /* 0x00000004083f75b2 */ /* 0x0010620008000100 */
[----:B------:R0:W2:Y:S01]  /*0270*/  SYNCS.EXCH.64 URZ, [UR8+0xe0], UR6 ;  /* 0x0000e006083f75b2 */ /* 0x0000a20008000100 */
[----:B------:R0:W3:Y:S01]  /*0280*/  SYNCS.EXCH.64 URZ, [UR8+0x8], UR4 ;  /* 0x00000804083f75b2 */ /* 0x0000e20008000100 */
[----:B------:R0:W4:Y:S01]  /*0290*/  SYNCS.EXCH.64 URZ, [UR8+0xe8], UR6 ;  /* 0x0000e806083f75b2 */ /* 0x0001220008000100 */
[----:B------:R0:W0:Y:S01]  /*02a0*/  SYNCS.EXCH.64 URZ, [UR8+0x10], UR4 ;  /* 0x00001004083f75b2 */ /* 0x0000220008000100 */
        /* <DEDUP_REMOVED lines=51> */
[----:B-1234-:R-:W-:Y:S01]  /*05e0*/  NOP ;  /* 0x0000000000007918 */ /* 0x01efe20000000000 */
.L_x_3:
[----:B0-----:R-:W-:Y:S05]  /*05f0*/  BSYNC B0 ;  /* 0x0000000000007941 */ /* 0x001fea0003800000 */
.L_x_2:
[----:B------:R-:W0:Y:S01]  /*0600*/  SHFL.IDX PT, R6, R0, RZ, 0x1f ;  /* 0x00001fff00067589 */ /* 0x000e2200000e0000 */
[----:B------:R-:W-:Y:S01]  /*0610*/  ELECT P0, URZ, PT ;  /* 0x00000000003f782f */ /* 0x000fe20003800000 */
[----:B------:R-:W-:Y:S01]  /*0620*/  NOP ;  /* 0x0000000000007918 */ /* 0x000fe20000000000 */
[----:B------:R-:W-:Y:S01]  /*0630*/  ELECT P1, URZ, PT ;  /* 0x00000000003f782f */ /* 0x000fe20003820000 */
[----:B------:R-:W1:Y:S01]  /*0640*/  SHFL.IDX PT, R3, R0, RZ, 0x1f ;  /* 0x00001fff00037589 */ /* 0x000e6200000e0000 */
[----:B------:R-:W-:Y:S01]  /*0650*/  UMOV UR4, 0x20 ;  /* 0x0000002000047882 */ /* 0x000fe20000000000 */
[----:B------:R-:W-:Y:S01]  /*0660*/  UMOV UR11, 0x80 ;  /* 0x00000080000b7882 */ /* 0x000fe20000000000 */
[----:B------:R-:W-:Y:S01]  /*0670*/  NOP ;  /* 0x0000000000007918 */ /* 0x000fe20000000000 */
[C---:B------:R-:W-:Y:S01]  /*0680*/  VIADD R33, R8.reuse, 0xffffffff ;  /* 0xffffffff08217836 */ /* 0x040fe20000000000 */
[----:B------:R-:W2:Y:S01]  /*0690*/  SHFL.IDX PT, R5, R5, RZ, 0x1f ;  /* 0x00001fff05057589 */ /* 0x000ea200000e0000 */
[----:B------:R-:W-:Y:S01]  /*06a0*/  ULDC.64 UR36, c[0x0][0x208] ;  /* 0x0000820000247ab9 */ /* 0x000fe20000000a00 */
[----:B------:R-:W-:-:S02]  /*06b0*/  ISETP.NE.AND P2, PT, R8, RZ, PT ;  /* 0x000000ff0800720c */ /* 0x000fc40003f45270 */
[----:B------:R-:W-:Y:S02]  /*06c0*/  ISETP.GE.U32.AND P3, PT, R33, 0x2, PT ;  /* 0x000000022100780c */ /* 0x000fe40003f66070 */
[----:B0-----:R-:W-:Y:S02]  /*06d0*/  ISETP.NE.OR P0, PT, R6, RZ, !P0 ;  /* 0x000000ff0600720c */ /* 0x001fe40004705670 */
[----:B-1----:R-:W-:Y:S02]  /*06e0*/  ISETP.NE.OR P1, PT, R3, RZ, !P1 ;  /* 0x000000ff0300720c */ /* 0x002fe40004f25670 */
[----:B------:R-:W-:-:S04]  /*06f0*/  SHF.R.S32.HI R3, RZ, 0x1f, R2 ;  /* 0x0000001fff037819 */ /* 0x000fc80000011402 */
[----:B------:R-:W-:-:S05]  /*0700*/  LEA.HI R3, R3, R2, RZ, 0x2 ;  /* 0x0000000203037211 */ /* 0x000fca00078f10ff */
[----:B------:R-:W-:Y:S01]  /*0710*/  VOTEU.ALL UP0, P0 ;  /* 0x00000000003f7886 */ /* 0x000fe20000000000 */
[----:B------:R-:W-:Y:S01]  /*0720*/  LOP3.LUT R3, R3, 0xfffffffc, RZ, 0xc0, !PT ;  /* 0xfffffffc03037812 */ /* 0x000fe200078ec0ff */
[----:B------:R-:W-:-:S03]  /*0730*/  VOTEU.ALL UP1, P1 ;  /* 0x00000000003f7886 */ /* 0x000fc60000820000 */
[----:B------:R-:W0:Y:S01]  /*0740*/  @!UP0 S2UR UR7, SR_CgaCtaId ;  /* 0x00000000000789c3 */ /* 0x000e220000008800 */
[----:B------:R-:W-:Y:S01]  /*0750*/  @!UP0 UMOV UR6, 0x400 ;  /* 0x0000040000068882 */ /* 0x000fe20000000000 */
[----:B------:R-:W-:-:S04]  /*0760*/  @!UP0 UIADD3 UR4, -UR4, 0x100000, URZ ;  /* 0x0010000004048890 */ /* 0x000fc8000fffe13f */
[----:B------:R-:W-:Y:S02]  /*0770*/  @!UP0 USHF.L.U32 UR5, UR4, 0xb, URZ ;  /* 0x0000000b04058899 */ /* 0x000fe4000800063f */
[----:B------:R-:W-:Y:S01]  /*0780*/  @!UP0 USHF.L.U32 UR4, UR4, 0x1, URZ ;  /* 0x0000000104048899 */ /* 0x000fe2000800063f */
[----:B------:R-:W-:Y:S01]  /*0790*/  IMAD.IADD R0, R2, 0x1, -R3 ;  /* 0x0000000102007824 */ /* 0x000fe200078e0a03 */
[----:B------:R-:W-:Y:S01]  /*07a0*/  @!UP1 UMOV UR9, 0x400 ;  /* 0x0000040000099882 */ /* 0x000fe20000000000 */
[----:B------:R-:W-:Y:S01]  /*07b0*/  VOTEU.ALL UP2, P1 ;  /* 0x00000000003f7886 */ /* 0x000fe20000840000 */
[----:B------:R-:W-:Y:S01]  /*07c0*/  VOTEU.ALL UP3, P1 ;  /* 0x00000000003f7886 */ /* 0x000fe20000860000 */
[----:B------:R-:W-:Y:S01]  /*07d0*/  VOTEU.ALL UP4, P1 ;  /* 0x00000000003f7886 */ /* 0x000fe20000880000 */
[----:B------:R-:W1:Y:S01]  /*07e0*/  @!UP1 S2UR UR10, SR_CgaCtaId ;  /* 0x00000000000a99c3 */ /* 0x000e620000008800 */
[----:B------:R-:W-:Y:S01]  /*07f0*/  VOTEU.ALL UP5, P1 ;  /* 0x00000000003f7886 */ /* 0x000fe200008a0000 */
[----:B------:R-:W-:-:S04]  /*0800*/  SHF.R.S32.HI R3, RZ, 0x1f, R4 ;  /* 0x0000001fff037819 */ /* 0x000fc80000011404 */
[----:B------:R-:W-:-:S04]  /*0810*/  LEA.HI R3, R3, R4, RZ, 0x7 ;  /* 0x0000000403037211 */ /* 0x000fc800078f38ff */
[----:B------:R-:W-:-:S05]  /*0820*/  LOP3.LUT R3, R3, 0xffffff80, RZ, 0xc0, !PT ;  /* 0xffffff8003037812 */ /* 0x000fca00078ec0ff */
[----:B------:R-:W-:Y:S01]  /*0830*/  IMAD.IADD R3, R4, 0x1, -R3 ;  /* 0x0000000104037824 */ /* 0x000fe200078e0a03 */
[----:B0-----:R-:W-:Y:S02]  /*0840*/  @!UP0 ULEA UR8, UR7, UR6, 0x18 ;  /* 0x0000000607088291 */ /* 0x001fe4000f8ec03f */
[----:B------:R-:W-:-:S04]  /*0850*/  @!UP1 UIADD3 UR6, -UR11, 0x100000, URZ ;  /* 0x001000000b069890 */ /* 0x000fc8000fffe13f */
[----:B------:R-:W-:Y:S02]  /*0860*/  @!UP1 USHF.L.U32 UR7, UR6, 0xb, URZ ;  /* 0x0000000b06079899 */ /* 0x000fe4000800063f */
[----:B------:R-:W-:Y:S01]  /*0870*/  @!UP1 USHF.L.U32 UR6, UR6, 0x1, URZ ;  /* 0x0000000106069899 */ /* 0x000fe2000800063f */
[----:B------:R-:W-:Y:S01]  /*0880*/  VOTEU.ALL UP0, P0 ;  /* 0x00000000003f7886 */ /* 0x000fe20000000000 */
[----:B-1----:R-:W-:Y:S01]  /*0890*/  @!UP1 ULEA UR9, UR10, UR9, 0x18 ;  /* 0x000000090a099291 */ /* 0x002fe2000f8ec03f */
[----:B------:R-:W-:Y:S02]  /*08a0*/  VOTEU.ALL UP1, P0 ;  /* 0x00000000003f7886 */ /* 0x000fe40000020000 */
[----:B------:R-:W-:Y:S01]  /*08b0*/  ULDC.64 UR10, c[0x0][0x598] ;  /* 0x00016600000a7ab9 */ /* 0x000fe20000000a00 */
[----:B------:R-:W-:Y:S01]  /*08c0*/  ISETP.NE.AND P0, PT, R0, 0x3, PT ;  /* 0x000000030000780c */ /* 0x000fe20003f05270 */
[----:B------:R-:W0:Y:S02]  /*08d0*/  FENCE.VIEW.ASYNC.S ;  /* 0x00000000000073c6 */ /* 0x000e240000000000 */
[----:B0-----:R0:W1:Y:S01]  /*08e0*/  @!UP0 SYNCS.EXCH.64 URZ, [UR8+0x1f0], UR4 ;  /* 0x0001f004083f85b2 */ /* 0x0010620008000100 */
[----:B------:R-:W-:-:S02]  /*08f0*/  ISETP.NE.U32.AND P1, PT, RZ, UR10, PT ;  /* 0x0000000aff007c0c */ /* 0x000fc4000bf25070 */
[----:B------:R-:W-:Y:S02]  /*0900*/  ISETP.EQ.OR P0, PT, R0, RZ, !P0 ;  /* 0x000000ff0000720c */ /* 0x000fe40004702670 */
[----:B------:R-:W-:Y:S02]  /*0910*/  ISETP.NE.AND.EX P1, PT, RZ, UR11, PT, P1 ;  /* 0x0000000bff007c0c */ /* 0x000fe4000bf25310 */
[----:B------:R-:W-:-:S04]  /*0920*/  ISETP.EQ.AND P0, PT, R8, RZ, P0 ;  /* 0x000000ff0800720c */ /* 0x000fc80000702270 */
[----:B------:R-:W-:-:S04]  /*0930*/  SEL R16, RZ, 0x1, !P0 ;  /* 0x00000001ff107807 */ /* 0x000fc80004000000 */
[----:B------:R-:W-:Y:S01]  /*0940*/  SEL R16, R16, 0x2, P3 ;  /* 0x0000000210107807 */ /* 0x000fe20001800000 */
[----:B------:R0:W1:Y:S01]  /*0950*/  @!UP1 SYNCS.EXCH.64 URZ, [UR8+0x1f8], UR4 ;  /* 0x0001f804083f95b2 */ /* 0x0000620008000100 */
[----:B------:R-:W-:Y:S01]  /*0960*/  NOP ;  /* 0x0000000000007918 */ /* 0x000fe20000000000 */
[----:B------:R0:W1:Y:S01]  /*0970*/  @!UP2 SYNCS.EXCH.64 URZ, [UR9+0x1d0], UR6 ;  /* 0x0001d006093fa5b2 */ /* 0x0000620008000100 */
[----:B------:R0:W1:Y:S01]  /*0980*/  @!UP3 SYNCS.EXCH.64 URZ, [UR9+0x1d8], UR6 ;  /* 0x0001d806093fb5b2 */ /* 0x0000620008000100 */
[----:B------:R0:W1:Y:S01]  /*0990*/  @!UP4 SYNCS.EXCH.64 URZ, [UR9+0x1e0], UR6 ;  /* 0x0001e006093fc5b2 */ /* 0x0000620008000100 */
[----:B------:R0:W1:Y:S01]  /*09a0*/  @!UP5 SYNCS.EXCH.64 URZ, [UR9+0x1e8], UR6 ;  /* 0x0001e806093fd5b2 */ /* 0x0000620008000100 */
[----:B------:R-:W-:Y:S01]  /*09b0*/  NOP ;  /* 0x0000000000007918 */ /* 0x000fe20000000000 */
[----:B-1----:R-:W-:Y:S06]  /*09c0*/  BAR.SYNC.DEFER_BLOCKING 0x0 ;  /* 0x0000000000007b1d */ /* 0x002fec0000010000 */
[----:B0-2---:R-:W-:Y:S05]  /*09d0*/  @!P1 BRA `(.L_x_4) ;  /* 0x00000000001c9947 */ /* 0x005fea0003800000 */
[----:B------:R-:W0:Y:S02]  /*09e0*/  LDC.64 R6, c[0x0][0x598] ;  /* 0x00016600ff067b82 */ /* 0x000e240000000a00 */
[----:B0-----:R-:W2:Y:S02]  /*09f0*/  LDG.E.64 R6, desc[UR36][R6.64] ;  /* 0x0000002406067981 */ /* 0x001ea4000c1e1b00 */
[----:B--2---:R-:W-:-:S04]  /*0a00*/  ISETP.NE.U32.AND P0, PT, R6, RZ, PT ;  /* 0x000000ff0600720c */ /* 0x004fc80003f05070 */
[----:B------:R-:W-:-:S13]  /*0a10*/  ISETP.NE.AND.EX P0, PT, R7, RZ, PT, P0 ;  /* 0x000000ff0700720c */ /* 0x000fda0003f05300 */
[----:B------:R-:W-:Y:S05]  /*0a20*/  @!P0 BRA `(.L_x_4) ;  /* 0x0000000000088947 */ /* 0x000fea0003800000 */
[----:B------:R1:W5:Y:S01]  /*0a30*/  LD.E R56, desc[UR36][R6.64] ;  /* 0x0000002406387980 */ /* 0x000362000c101900 */
[----:B------:R-:W-:Y:S05]  /*0a40*/  BRA `(.L_x_5) ;  /* 0x0000000000247947 */ /* 0x000fea0003800000 */
.L_x_4:
[----:B------:R-:W-:Y:S02]  /*0a50*/  ULDC.64 UR4, c[0x0][0x588] ;  /* 0x0001620000047ab9 */ /* 0x000fe40000000a00 */
[----:B------:R-:W-:-:S04]  /*0a60*/  ISETP.NE.U32.AND P0, PT, RZ, UR4, PT ;  /* 0x00000004ff007c0c */ /* 0x000fc8000bf05070 */
[----:B------:R-:W-:-:S13]  /*0a70*/  ISETP.NE.AND.EX P0, PT, RZ, UR5, PT, P0 ;  /* 0x00000005ff007c0c */ /* 0x000fda000bf05300 */
[----:B------:R-:W-:Y:S05]  /*0a80*/  @!P0 BRA `(.L_x_6) ;  /* 0x00000000000c8947 */ /* 0x000fea0003800000 */
[----:B------:R-:W0:Y:S02]  /*0a90*/  LDC.64 R56, c[0x0][0x588] ;  /* 0x00016200ff387b82 */ /* 0x000e240000000a00 */
[----:B0-----:R0:W5:Y:S01]  /*0aa0*/  LDG.E R56, desc[UR36][R56.64] ;  /* 0x0000002438387981 */ /* 0x001162000c1e1900 */
[----:B------:R-:W-:Y:S05]  /*0ab0*/  BRA `(.L_x_5) ;  /* 0x0000000000087947 */ /* 0x000fea0003800000 */
.L_x_6:
[----:B------:R-:W-:Y:S02]  /*0ac0*/  ULDC UR4, c[0x0][0x580] ;  /* 0x0001600000047ab9 */ /* 0x000fe40000000800 */
[----:B------:R-:W-:-:S07]  /*0ad0*/  IMAD.U32 R56, RZ, RZ, UR4 ;  /* 0x00000004ff387e24 */ /* 0x000fce000f8e00ff */
.L_x_5:
[----:B------:R-:W-:Y:S02]  /*0ae0*/  ULDC.64 UR4, c[0x0][0x5a0] ;  /* 0x0001680000047ab9 */ /* 0x000fe40000000a00 */
[----:B------:R-:W-:-:S04]  /*0af0*/  ISETP.NE.U32.AND P0, PT, RZ, UR4, PT ;  /* 0x00000004ff007c0c */ /* 0x000fc8000bf05070 */
[----:B------:R-:W-:-:S13]  /*0b00*/  ISETP.NE.AND.EX P0, PT, RZ, UR5, PT, P0 ;  /* 0x00000005ff007c0c */ /* 0x000fda000bf05300 */
[----:B------:R-:W-:Y:S05]  /*0b10*/  @!P0 BRA `(.L_x_7) ;  /* 0x00000000001c8947 */ /* 0x000fea0003800000 */
[----:B-1----:R-:W1:Y:S02]  /*0b20*/  LDC.64 R6, c[0x0][0x5a0] ;  /* 0x00016800ff067b82 */ /* 0x002e640000000a00 */
[----:B-1----:R-:W2:Y:S02]  /*0b30*/  LDG.E.64 R6, desc[UR36][R6.64] ;  /* 0x0000002406067981 */ /* 0x002ea4000c1e1b00 */
[----:B--2---:R-:W-:-:S04]  /*0b40*/  ISETP.NE.U32.AND P0, PT, R6, RZ, PT ;  /* 0x000000ff0600720c */ /* 0x004fc80003f05070 */
[----:B------:R-:W-:-:S13]  /*0b50*/  ISETP.NE.AND.EX P0, PT, R7, RZ, PT, P0 ;  /* 0x000000ff0700720c */ /* 0x000fda0003f05300 */
[----:B------:R-:W-:Y:S05]  /*0b60*/  @!P0 BRA `(.L_x_7) ;  /* 0x0000000000088947 */ /* 0x000fea0003800000 */
[----:B0-----:R2:W5:Y:S01]  /*0b70*/  LD.E R57, desc[UR36][R6.64] ;  /* 0x0000002406397980 */ /* 0x001562000c101900 */
[----:B------:R-:W-:Y:S05]  /*0b80*/  BRA `(.L_x_8) ;  /* 0x0000000000247947 */ /* 0x000fea0003800000 */
.L_x_7:
[----:B------:R-:W-:Y:S02]  /*0b90*/  ULDC.64 UR4, c[0x0][0x590] ;  /* 0x0001640000047ab9 */ /* 0x000fe40000000a00 */
[----:B------:R-:W-:-:S04]  /*0ba0*/  ISETP.NE.U32.AND P0, PT, RZ, UR4, PT ;  /* 0x00000004ff007c0c */ /* 0x000fc8000bf05070 */
[----:B------:R-:W-:-:S13]  /*0bb0*/  ISETP.NE.AND.EX P0, PT, RZ, UR5, PT, P0 ;  /* 0x00000005ff007c0c */ /* 0x000fda000bf05300 */
[----:B------:R-:W-:Y:S05]  /*0bc0*/  @!P0 BRA `(.L_x_9) ;  /* 0x00000000000c8947 */ /* 0x000fea0003800000 */
[----:B-1----:R-:W0:Y:S02]  /*0bd0*/  LDC.64 R6, c[0x0][0x590] ;  /* 0x00016400ff067b82 */ /* 0x002e240000000a00 */
[----:B0-----:R0:W5:Y:S01]  /*0be0*/  LDG.E R57, desc[UR36][R6.64] ;  /* 0x0000002406397981 */ /* 0x001162000c1e1900 */
[----:B------:R-:W-:Y:S05]  /*0bf0*/  BRA `(.L_x_8) ;  /* 0x0000000000087947 */ /* 0x000fea0003800000 */
.L_x_9:
[----:B------:R-:W-:Y:S02]  /*0c00*/  ULDC UR4, c[0x0][0x584] ;  /* 0x0001610000047ab9 */ /* 0x000fe40000000800 */
[----:B0-----:R-:W-:-:S07]  /*0c10*/  IMAD.U32 R57, RZ, RZ, UR4 ;  /* 0x00000004ff397e24 */ /* 0x001fce000f8e00ff */
.L_x_8:
[----:B------:R-:W3:Y:S01]  /*0c20*/  LDC R2, c[0x0][0x65c] ;  /* 0x00019700ff027b82 */ /* 0x000ee20000000800 */
[----:B------:R-:W4:Y:S01]  /*0c30*/  S2R R14, SR_CTAID.Y ;  /* 0x00000000000e7919 */ /* 0x000f220000002600 */
[----:B------:R-:W-:Y:S01]  /*0c40*/  ULDC UR6, c[0x0][0x28c] ;  /* 0x0000a30000067ab9 */ /* 0x000fe20000000800 */
[----:B------:R-:W-:Y:S01]  /*0c50*/  ISETP.NE.AND P0, PT, R8, 0x2, PT ;  /* 0x000000020800780c */ /* 0x000fe20003f05270 */
[----:B------:R-:W-:Y:S01]  /*0c60*/  UIADD3 UR6, UR6, 0x1f, URZ ;  /* 0x0000001f06067890 */ /* 0x000fe2000fffe03f */
[----:B012---:R-:W0:Y:S01]  /*0c70*/  S2R R6, SR_CTAID.X ;  /* 0x0000000000067919 */ /* 0x007e220000002500 */
[----:B------:R-:W-:Y:S01]  /*0c80*/  IMAD.MOV.U32 R7, RZ, RZ, RZ ;  /* 0x000000ffff077224 */ /* 0x000fe200078e00ff */
[----:B------:R-:W-:Y:S01]  /*0c90*/  UMOV UR39, URZ ;  /* 0x0000003f00277c82 */ /* 0x000fe20008000000 */
[----:B------:R-:W-:Y:S01]  /*0ca0*/  USHF.R.S32.HI UR7, URZ, 0x1f, UR6 ;  /* 0x0000001f3f077899 */ /* 0x000fe20008011406 */
[----:B------:R-:W-:Y:S01]  /*0cb0*/  UMOV UR38, URZ ;  /* 0x0000003f00267c82 */ /* 0x000fe20008000000 */
[----:B------:R-:W-:-:S02]  /*0cc0*/  ULDC.64 UR8, c[0x0][0x650] ;  /* 0x0001940000087ab9 */ /* 0x000fc40000000a00 */
[----:B------:R-:W-:-:S04]  /*0cd0*/  ULEA.HI UR7, UR7, UR6, URZ, 0x5 ;  /* 0x0000000607077291 */ /* 0x000fc8000f8f283f */
[----:B------:R-:W-:Y:S01]  /*0ce0*/  USHF.R.S32.HI UR40, URZ, 0x5, UR7 ;  /* 0x000000053f287899 */ /* 0x000fe20008011407 */
[----:B---3--:R-:W-:-:S13]  /*0cf0*/  ISETP.NE.AND P1, PT, R2, 0x1, PT ;  /* 0x000000010200780c */ /* 0x008fda0003f25270 */
[----:B------:R-:W0:Y:S01]  /*0d00*/  @P1 LDC R19, c[0x0][0x10] ;  /* 0x00000400ff131b82 */ /* 0x000e220000000800 */
[----:B----4-:R-:W-:Y:S02]  /*0d10*/  @P1 IMAD.MOV.U32 R8, RZ, RZ, R14 ;  /* 0x000000ffff081224 */ /* 0x010fe400078e000e */
[----:B------:R-:W-:Y:S02]  /*0d20*/  @P1 IMAD.MOV.U32 R9, RZ, RZ, RZ ;  /* 0x000000ffff091224 */ /* 0x000fe400078e00ff */
[----:B------:R-:W-:-:S03]  /*0d30*/  @P1 IMAD.MOV.U32 R17, RZ, RZ, RZ ;  /* 0x000000ffff111224 */ /* 0x000fc600078e00ff */
[----:B------:R-:W1:Y:S01]  /*0d40*/  @!P1 LDC R11, c[0x0][0xc] ;  /* 0x00000300ff0b9b82 */ /* 0x000e620000000800 */
[----:B------:R-:W-:Y:S01]  /*0d50*/  ULDC UR4, c[0x0][0xc] ;  /* 0x0000030000047ab9 */ /* 0x000fe20000000800 */
[----:B------:R-:W-:Y:S02]  /*0d60*/  ULDC UR5, c[0x0][0x10] ;  /* 0x0000040000057ab9 */ /* 0x000fe40000000800 */
[----:B------:R-:W-:-:S04]  /*0d70*/  UIMAD.WIDE.U32 UR4, UR4, UR5, URZ ;  /* 0x00000005040472a5 */ /* 0x000fc8000f8e003f */
[----:B------:R-:W2:Y:S01]  /*0d80*/  LDC R2, c[0x0][0x14] ;  /* 0x00000500ff027b82 */ /* 0x000ea20000000800 */
[----:B0-----:R-:W-:-:S04]  /*0d90*/  @P1 IMAD.WIDE.U32 R18, R6, R19, R8 ;  /* 0x0000001306121225 */ /* 0x001fc800078e0008 */
[----:B------:R-:W-:Y:S02]  /*0da0*/  @P1 IMAD.IADD R17, R19, 0x1, R17 ;  /* 0x0000000113111824 */ /* 0x000fe400078e0211 */
[----:B-1----:R-:W-:-:S04]  /*0db0*/  @!P1 IMAD.WIDE.U32 R8, R11, R14, R6 ;  /* 0x0000000e0b089225 */ /* 0x002fc800078e0006 */
[----:B------:R-:W-:Y:S02]  /*0dc0*/  @!P1 IMAD.MOV.U32 R18, RZ, RZ, R8 ;  /* 0x000000ffff129224 */ /* 0x000fe400078e0008 */
[----:B------:R-:W-:Y:S02]  /*0dd0*/  @!P1 IMAD.MOV.U32 R17, RZ, RZ, R9 ;  /* 0x000000ffff119224 */ /* 0x000fe400078e0009 */
[----:B--2---:R-:W-:-:S04]  /*0de0*/  IMAD.WIDE.U32 R12, R2, UR4, RZ ;  /* 0x00000004020c7c25 */ /* 0x004fc8000f8e00ff */
[----:B------:R-:W-:Y:S01]  /*0df0*/  IMAD R23, R2, UR5, RZ ;  /* 0x0000000502177c24 */ /* 0x000fe2000f8e02ff */
[----:B------:R0:W-:Y:S03]  /*0e00*/  STL.64 [R1], R12 ;  /* 0x0000000c01007387 */ /* 0x0001e60000100a00 */
[----:B------:R-:W-:Y:S01]  /*0e10*/  IMAD.IADD R23, R13, 0x1, R23 ;  /* 0x000000010d177824 */ /* 0x000fe200078e0217 */
[----:B------:R-:W-:Y:S06]  /*0e20*/  @P0 BRA `(.L_x_10) ;  /* 0x0000000000200947 */ /* 0x000fec0003800000 */
[----:B------:R-:W-:Y:S01]  /*0e30*/  UISETP.GE.U32.AND UP0, UPT, UR40, 0x1c, UPT ;  /* 0x0000001c2800788c */ /* 0x000fe2000bf06070 */
[----:B------:R-:W-:Y:S01]  /*0e40*/  IADD3 R18, P0, R18, R12, RZ ;  /* 0x0000000c12127210 */ /* 0x000fe20007f1e0ff */
[----:B------:R-:W-:Y:S01]  /*0e50*/  USHF.R.U32.HI UR4, URZ, 0x2, UR40 ;  /* 0x000000023f047899 */ /* 0x000fe20008011628 */
[----:B------:R-:W-:-:S03]  /*0e60*/  UMOV UR38, URZ ;  /* 0x0000003f00267c82 */ /* 0x000fc60008000000 */
[----:B------:R-:W-:Y:S01]  /*0e70*/  UIMAD.WIDE.U32 UR4, UR4, 0x24924925, URZ ;  /* 0x24924925040478a5 */ /* 0x000fe2000f8e003f */
[----:B------:R-:W-:-:S03]  /*0e80*/  IMAD.X R17, R23, 0x1, R17, P0 ;  /* 0x0000000117117824 */ /* 0x000fc600000e0611 */
[----:B------:R-:W-:Y:S02]  /*0e90*/  UIMAD UR39, UR5, -0x1c, UR40 ;  /* 0xffffffe4052778a4 */ /* 0x000fe4000f8e0228 */
[----:B------:R-:W-:-:S12]  /*0ea0*/  @UP0 ULOP3.LUT UR38, UR5, 0x1, URZ, 0xc0, !UPT ;  /* 0x0000000105260892 */ /* 0x000fd8000f8ec03f */
.L_x_10:
[----:B------:R-:W-:Y:S01]  /*0eb0*/  ISETP.GE.U32.AND P0, PT, R18, UR8, PT ;  /* 0x0000000812007c0c */ /* 0x000fe2000bf06070 */
[----:B------:R-:W-:Y:S01]  /*0ec0*/  IMAD.MOV.U32 R19, RZ, RZ, -0x1 ;  /* 0xffffffffff137424 */ /* 0x000fe200078e00ff */
[----:B------:R-:W-:Y:S01]  /*0ed0*/  PRMT R8, RZ, 0x7610, R8 ;  /* 0x00007610ff087816 */ /* 0x000fe20000000008 */
[----:B------:R-:W-:Y:S01]  /*0ee0*/  IMAD.MOV.U32 R22, RZ, RZ, -0x1 ;  /* 0xffffffffff167424 */ /* 0x000fe200078e00ff */
[----:B------:R-:W-:Y:S01]  /*0ef0*/  ISETP.GE.U32.AND.EX P0, PT, R17, UR9, PT, P0 ;  /* 0x0000000911007c0c */ /* 0x000fe2000bf06100 */
[----:B------:R-:W-:-:S12]  /*0f00*/  IMAD.MOV.U32 R2, RZ, RZ, -0x1 ;  /* 0xffffffffff027424 */ /* 0x000fd800078e00ff */
[----:B------:R-:W-:Y:S05]  /*0f10*/  @P0 BRA `(.L_x_11) ;  /* 0x00000004005c0947 */ /* 0x000fea0003800000 */
[----:B------:R-:W1:Y:S01]  /*0f20*/  LDC.64 R20, c[0x0][0x628] ;  /* 0x00018a00ff147b82 */ /* 0x000e620000000a00 */
[----:B------:R-:W-:Y:S02]  /*0f30*/  IMAD.MOV.U32 R8, RZ, RZ, R18 ;  /* 0x000000ffff087224 */ /* 0x000fe400078e0012 */
[----:B------:R-:W-:-:S05]  /*0f40*/  IMAD.MOV.U32 R9, RZ, RZ, R17 ;  /* 0x000000ffff097224 */ /* 0x000fca00078e0011 */
[----:B------:R-:W2:Y:S08]  /*0f50*/  LDC R2, c[0x0][0x630] ;  /* 0x00018c00ff027b82 */ /* 0x000eb00000000800 */
[----:B------:R-:W3:Y:S01]  /*0f60*/  LDC.64 R24, c[0x0][0x620] ;  /* 0x00018800ff187b82 */ /* 0x000ee20000000a00 */
[----:B-1----:R-:W-:-:S04]  /*0f70*/  ISETP.NE.U32.AND P0, PT, R20, RZ, PT ;  /* 0x000000ff1400720c */ /* 0x002fc80003f05070 */
[----:B------:R-:W-:-:S13]  /*0f80*/  ISETP.NE.AND.EX P0, PT, R21, RZ, PT, P0 ;  /* 0x000000ff1500720c */ /* 0x000fda0003f05300 */
[----:B--23--:R-:W-:Y:S05]  /*0f90*/  @!P0 BRA `(.L_x_12) ;  /* 0x0000000000288947 */ /* 0x00cfea0003800000 */
[----:B0-----:R-:W0:Y:S02]  /*0fa0*/  LDC R13, c[0x0][0x634] ;  /* 0x00018d00ff0d7b82 */ /* 0x001e240000000800 */
[----:B0-----:R-:W-:-:S05]  /*0fb0*/  IADD3 R13, P0, R18, R13, RZ ;  /* 0x0000000d120d7210 */ /* 0x001fca0007f1e0ff */
[----:B------:R-:W-:-:S04]  /*0fc0*/  IMAD.X R15, RZ, RZ, R17, P0 ;  /* 0x000000ffff0f7224 */ /* 0x000fc800000e0611 */
[----:B------:R-:W-:-:S04]  /*0fd0*/  IMAD.WIDE.U32 R8, R15, R20, RZ ;  /* 0x000000140f087225 */ /* 0x000fc800078e00ff */
[----:B------:R-:W-:-:S04]  /*0fe0*/  IMAD.WIDE.U32 R10, P0, R13, R21, R8 ;  /* 0x000000150d0a7225 */ /* 0x000fc80007800008 */
[----:B------:R-:W-:-:S04]  /*0ff0*/  IMAD.WIDE.U32 R8, R13, R20, RZ ;  /* 0x000000140d087225 */ /* 0x000fc800078e00ff */
[----:B------:R-:W-:Y:S01]  /*1000*/  IMAD.X R13, RZ, RZ, RZ, P0 ;  /* 0x000000ffff0d7224 */ /* 0x000fe200000e06ff */
[----:B------:R-:W-:Y:S01]  /*1010*/  IADD3 RZ, P0, R9, R10, RZ ;  /* 0x0000000a09ff7210 */ /* 0x000fe20007f1e0ff */
[----:B------:R-:W-:-:S04]  /*1020*/  IMAD.MOV.U32 R12, RZ, RZ, R11 ;  /* 0x000000ffff0c7224 */ /* 0x000fc800078e000b */
[----:B------:R-:W-:-:S08]  /*1030*/  IMAD.WIDE.U32.X R8, R15, R21, R12, P0 ;  /* 0x000000150f087225 */ /* 0x000fd000000e040c */
.L_x_12:
[-CC-:B------:R-:W-:Y:S01]  /*1040*/  SHF.R.U64 R31, R8, R2.reuse, R9.reuse ;  /* 0x00000002081f7219 */ /* 0x180fe20000001209 */
[----:B0-----:R-:W0:Y:S01]  /*1050*/  LDC R12, c[0x0][0x618] ;  /* 0x00018600ff0c7b82 */ /* 0x001e220000000800 */
[----:B------:R-:W-:Y:S01]  /*1060*/  SHF.R.U32.HI R7, RZ, R2, R9 ;  /* 0x00000002ff077219 */ /* 0x000fe20000011609 */
[----:B------:R-:W-:Y:S01]  /*1070*/  ULDC UR4, c[0x0][0x150] ;  /* 0x0000540000047ab9 */ /* 0x000fe20000000800 */
[----:B------:R-:W-:Y:S01]  /*1080*/  IADD3 R11, P0, RZ, -R31, RZ ;  /* 0x8000001fff0b7210 */ /* 0x000fe20007f1e0ff */
[----:B------:R-:W-:Y:S01]  /*1090*/  IMAD.MOV.U32 R19, RZ, RZ, R17 ;  /* 0x000000ffff137224 */ /* 0x000fe200078e0011 */
[----:B------:R-:W-:-:S03]  /*10a0*/  I2FP.F32.U32 R2, R6 ;  /* 0x0000000600027245 */ /* 0x000fc60000201000 */
[----:B------:R-:W1:Y:S01]  /*10b0*/  LDC.64 R26, c[0x0][0x640] ;  /* 0x00019000ff1a7b82 */ /* 0x000e620000000a00 */
[----:B------:R-:W-:Y:S02]  /*10c0*/  IMAD.X R13, RZ, RZ, ~R7, P0 ;  /* 0x000000ffff0d7224 */ /* 0x000fe400000e0e07 */
[----:B------:R-:W-:Y:S01]  /*10d0*/  FMUL R2, R2, UR4 ;  /* 0x0000000402027c20 */ /* 0x000fe20008400000 */
[----:B------:R-:W-:Y:S01]  /*10e0*/  IMAD.WIDE.U32 R8, R11, R24, R18 ;  /* 0x000000180b087225 */ /* 0x000fe200078e0012 */
[----:B------:R-:W-:-:S03]  /*10f0*/  ULDC UR4, c[0x0][0x154] ;  /* 0x0000550000047ab9 */ /* 0x000fc60000000800 */
[----:B------:R-:W-:Y:S01]  /*1100*/  IMAD R10, R13, R24, RZ ;  /* 0x000000180d0a7224 */ /* 0x000fe200078e02ff */
[----:B------:R-:W2:Y:S01]  /*1110*/  LDC R7, c[0x0][0x144] ;  /* 0x00005100ff077b82 */ /* 0x000ea20000000800 */
[----:B------:R-:W3:Y:S02]  /*1120*/  F2I.U32.TRUNC.NTZ R2, R2 ;  /* 0x0000000200027305 */ /* 0x000ee4000020f000 */
[----:B------:R-:W-:-:S04]  /*1130*/  IMAD R11, R11, R25, R10 ;  /* 0x000000190b0b7224 */ /* 0x000fc800078e020a */
[----:B------:R-:W-:Y:S01]  /*1140*/  IMAD.IADD R9, R9, 0x1, R11 ;  /* 0x0000000109097824 */ /* 0x000fe200078e020b */
[----:B------:R-:W4:Y:S01]  /*1150*/  LDC R22, c[0x0][0x608] ;  /* 0x00018200ff167b82 */ /* 0x000f220000000800 */
[----:B------:R-:W-:-:S03]  /*1160*/  IMAD.MOV.U32 R11, RZ, RZ, -0x1 ;  /* 0xffffffffff0b7424 */ /* 0x000fc600078e00ff */
[--C-:B0-----:R-:W-:Y:S02]  /*1170*/  SHF.R.U64 R20, R8, R12, R9.reuse ;  /* 0x0000000c08147219 */ /* 0x101fe40000001209 */
[----:B------:R-:W-:Y:S02]  /*1180*/  I2FP.F32.U32 R8, R14 ;  /* 0x0000000e00087245 */ /* 0x000fe40000201000 */
[----:B------:R-:W0:Y:S01]  /*1190*/  LDC R24, c[0x0][0x658] ;  /* 0x00019600ff187b82 */ /* 0x000e220000000800 */
[----:B-1----:R-:W-:Y:S01]  /*11a0*/  ISETP.NE.U32.AND P0, PT, R26, RZ, PT ;  /* 0x000000ff1a00720c */ /* 0x002fe20003f05070 */
[----:B---3--:R-:W-:Y:S02]  /*11b0*/  IMAD.MOV R10, RZ, RZ, -R2 ;  /* 0x000000ffff0a7224 */ /* 0x008fe400078e0a02 */
[----:B------:R-:W-:Y:S01]  /*11c0*/  FMUL R8, R8, UR4 ;  /* 0x0000000408087c20 */ /* 0x000fe20008400000 */
[----:B------:R-:W-:Y:S02]  /*11d0*/  SHF.R.U32.HI R9, RZ, R12, R9 ;  /* 0x0000000cff097219 */ /* 0x000fe40000011609 */
[----:B------:R-:W-:Y:S01]  /*11e0*/  ISETP.NE.AND.EX P0, PT, R27, RZ, PT, P0 ;  /* 0x000000ff1b00720c */ /* 0x000fe20003f05300 */
[----:B------:R1:W3:Y:S01]  /*11f0*/  F2I.U32.TRUNC.NTZ R15, R8 ;  /* 0x00000008000f7305 */ /* 0x0002e2000020f000 */
[----:B------:R-:W1:Y:S01]  /*1200*/  LDC R19, c[0x0][0x148] ;  /* 0x00005200ff137b82 */ /* 0x000e620000000800 */
[----:B--2---:R-:W-:-:S07]  /*1210*/  IMAD R2, R7, R10, R6 ;  /* 0x0000000a07027224 */ /* 0x004fce00078e0206 */
[----:B------:R-:W2:Y:S01]  /*1220*/  LDC R25, c[0x0][0x600] ;  /* 0x00018000ff197b82 */ /* 0x000ea20000000800 */
[-CC-:B----4-:R-:W-:Y:S02]  /*1230*/  SHF.R.U64 R32, R20, R22.reuse, R9.reuse ;  /* 0x0000001614207219 */ /* 0x190fe40000001209 */
[----:B------:R-:W-:Y:S01]  /*1240*/  SHF.R.U32.HI R7, RZ, R22, R9 ;  /* 0x00000016ff077219 */ /* 0x000fe20000011609 */
[----:B------:R-:W-:-:S04]  /*1250*/  IMAD.MOV.U32 R9, RZ, RZ, 0x1 ;  /* 0x00000001ff097424 */ /* 0x000fc800078e00ff */
[----:B------:R-:W4:Y:S01]  /*1260*/  LDC R28, c[0x0][0x648] ;  /* 0x00019200ff1c7b82 */ /* 0x000f220000000800 */
[-C--:B0-----:R-:W-:Y:S02]  /*1270*/  SHF.L.U32 R6, R11, R24.reuse, RZ ;  /* 0x000000180b067219 */ /* 0x081fe400000006ff */
[--C-:B------:R-:W-:Y:S02]  /*1280*/  SHF.R.U64 R22, R32, R24, R7.reuse ;  /* 0x0000001820167219 */ /* 0x100fe40000001207 */
[----:B------:R-:W-:Y:S02]  /*1290*/  LOP3.LUT R13, RZ, R6, RZ, 0x33, !PT ;  /* 0x00000006ff0d7212 */ /* 0x000fe400078e33ff */
[-C--:B------:R-:W-:Y:S01]  /*12a0*/  SHF.R.U32.HI R7, RZ, R24.reuse, R7 ;  /* 0x00000018ff077219 */ /* 0x080fe20000011607 */
[----:B------:R-:W0:Y:S01]  /*12b0*/  LDC R29, c[0x0][0x638] ;  /* 0x00018e00ff1d7b82 */ /* 0x000e220000000800 */
[----:B------:R-:W-:Y:S01]  /*12c0*/  SHF.L.U32 R12, R9, R24, RZ ;  /* 0x00000018090c7219 */ /* 0x000fe200000006ff */
[----:B------:R-:W-:-:S06]  /*12d0*/  IMAD.MOV.U32 R6, RZ, RZ, R22 ;  /* 0x000000ffff067224 */ /* 0x000fcc00078e0016 */
[----:B------:R-:W0:Y:S01]  /*12e0*/  LDC R30, c[0x0][0x610] ;  /* 0x00018400ff1e7b82 */ /* 0x000e220000000800 */
[----:B-1-3--:R-:W-:Y:S05]  /*12f0*/  @!P0 BRA `(.L_x_13) ;  /* 0x0000000000288947 */ /* 0x00afea0003800000 */
[----:B------:R-:W1:Y:S02]  /*1300*/  LDC R11, c[0x0][0x64c] ;  /* 0x00019300ff0b7b82 */ /* 0x000e640000000800 */
[----:B-1----:R-:W-:-:S05]  /*1310*/  IADD3 R11, P0, R22, R11, RZ ;  /* 0x0000000b160b7210 */ /* 0x002fca0007f1e0ff */
        /* <DEDUP_REMOVED lines=8> */
.L_x_13:
[----:B----4-:R-:W-:Y:S01]  /*13a0*/  SHF.R.U64 R6, R6, R28, R7 ;  /* 0x0000001c06067219 */ /* 0x010fe20000001207 */
[----:B--2---:R-:W-:Y:S01]  /*13b0*/  VIADD R7, R25, 0xffffffff ;  /* 0xffffffff19077836 */ /* 0x004fe20000000000 */
[----:B------:R-:W-:Y:S01]  /*13c0*/  LOP3.LUT R13, R32, R13, RZ, 0xc0, !PT ;  /* 0x0000000d200d7212 */ /* 0x000fe200078ec0ff */
[----:B------:R-:W-:Y:S02]  /*13d0*/  IMAD.MOV R15, RZ, RZ, -R15 ;  /* 0x000000ffff0f7224 */ /* 0x000fe400078e0a0f */
[----:B------:R-:W-:Y:S01]  /*13e0*/  IMAD.MOV R8, RZ, RZ, -R6 ;  /* 0x000000ffff087224 */ /* 0x000fe200078e0a06 */
[----:B------:R-:W-:Y:S01]  /*13f0*/  LOP3.LUT R7, R20, R7, RZ, 0xc0, !PT ;  /* 0x0000000714077212 */ /* 0x000fe200078ec0ff */
[----:B------:R-:W-:Y:S02]  /*1400*/  IMAD R13, R12, R6, R13 ;  /* 0x000000060c0d7224 */ /* 0x000fe400078e020d */
[----:B------:R-:W-:Y:S02]  /*1410*/  @P1 IMAD R2, R19, R15, R14 ;  /* 0x0000000f13021224 */ /* 0x000fe400078e020e */
[----:B0-----:R-:W-:-:S02]  /*1420*/  IMAD R6, R8, R29, R22 ;  /* 0x0000001d08067224 */ /* 0x001fc400078e0216 */
[----:B------:R-:W-:Y:S02]  /*1430*/  IMAD R2, R13, R30, R2 ;  /* 0x0000001e0d027224 */ /* 0x000fe400078e0202 */
[----:B------:R-:W-:Y:S02]  /*1440*/  IMAD R19, R6, R25, R7 ;  /* 0x0000001906137224 */ /* 0x000fe400078e0207 */
[----:B------:R-:W-:-:S03]  /*1450*/  IMAD.MOV.U32 R8, RZ, RZ, 0x1 ;  /* 0x00000001ff087424 */ /* 0x000fc600078e00ff */
[----:B------:R-:W-:Y:S02]  /*1460*/  SEL R22, R19, R2, !P1 ;  /* 0x0000000213167207 */ /* 0x000fe40004800000 */
[----:B------:R-:W-:Y:S01]  /*1470*/  SEL R19, R2, R19, !P1 ;  /* 0x0000001302137207 */ /* 0x000fe20004800000 */
[----:B------:R-:W-:-:S07]  /*1480*/  IMAD.MOV.U32 R2, RZ, RZ, R31 ;  /* 0x000000ffff027224 */ /* 0x000fce00078e001f */
.L_x_11:
[----:B------:R-:W-:Y:S05]  /*1490*/  @!P2 BRA `(.L_x_14) ;  /* 0x000000340090a947 */ /* 0x000fea0003800000 */
[----:B------:R-:W-:-:S13]  /*14a0*/  ISETP.GT.U32.AND P0, PT, R33, 0x1, PT ;  /* 0x000000012100780c */ /* 0x000fda0003f04070 */
[----:B------:R-:W-:Y:S05]  /*14b0*/  @P0 EXIT ;  /* 0x000000000000094d */ /* 0x000fea0003800000 */
.L_x_15:
[----:B------:R-:W-:-:S08]  /*14c0*/  NOP ;  /* 0x0000000000007918 */ /* 0x000fd00000000000 */
[----:B------:R-:W1:Y:S02]  /*14d0*/  USETMAXREG.TRY_ALLOC.CTAPOOL UP0, 0xe8 ;  /* 0x000000e8000079c8 */ /* 0x000e640008000600 */
[----:B-1----:R-:W-:-:S13]  /*14e0*/  PLOP3.LUT P0, PT, PT, PT, UP0, 0x80, 0x0 ;  /* 0x000000000000781c */ /* 0x002fda0003f0f008 */
[----:B------:R-:W-:Y:S05]  /*14f0*/  @!P0 BRA `(.L_x_15) ;  /* 0xfffffffc00f08947 */ /* 0x000fea000383ffff */
[----:B------:R-:W-:-:S13]  /*1500*/  LOP3.LUT P0, RZ, R8, 0xff, RZ, 0xc0, !PT ;  /* 0x000000ff08ff7812 */ /* 0x000fda000780c0ff */
[----:B------:R-:W-:Y:S05]  /*1510*/  @!P0 EXIT ;  /* 0x000000000000894d */ /* 0x000fea0003800000 */
[----:B------:R-:W1:Y:S01]  /*1520*/  S2UR UR4, SR_CgaCtaId ;  /* 0x00000000000479c3 */ /* 0x000e620000008800 */
[----:B------:R-:W-:Y:S01]  /*1530*/  VIADD R6, R5, 0xffffffff ;  /* 0xffffffff05067836 */ /* 0x000fe20000000000 */
[----:B------:R-:W-:Y:S01]  /*1540*/  SHF.R.S32.HI R0, RZ, 0x1f, R3 ;  /* 0x0000001fff007819 */ /* 0x000fe20000011403 */
[----:B------:R-:W-:Y:S01]  /*1550*/  UMOV UR41, 0x400 ;  /* 0x0000040000297882 */ /* 0x000fe20000000000 */
[----:B------:R-:W-:Y:S01]  /*1560*/  UISETP.LT.AND UP0, UPT, UR40, 0x1, UPT ;  /* 0x000000012800788c */ /* 0x000fe2000bf01270 */
[----:B------:R-:W-:Y:S01]  /*1570*/  LOP3.LUT R70, R16, 0x1, RZ, 0xfc, !PT ;  /* 0x0000000110467812 */ /* 0x000fe200078efcff */
[----:B------:R-:W-:Y:S01]  /*1580*/  ULDC UR6, c[0x0][0x284] ;  /* 0x0000a10000067ab9 */ /* 0x000fe20000000800 */
[----:B------:R-:W-:Y:S01]  /*1590*/  R2UR UR42, R6 ;  /* 0x00000000062a72ca */ /* 0x000fe200000e0000 */
[----:B------:R-:W-:Y:S01]  /*15a0*/  USEL UR43, UR40, 0x1, UP0 ;  /* 0x00000001282b7887 */ /* 0x000fe20008000000 */
[CC--:B------:R-:W-:Y:S01]  /*15b0*/  LEA.HI R4, R0.reuse, R3.reuse, RZ, 0x2 ;  /* 0x0000000300047211 */ /* 0x0c0fe200078f10ff */
[----:B------:R-:W-:Y:S01]  /*15c0*/  USHF.L.U32 UR46, UR40, 0x1, URZ ;  /* 0x00000001282e7899 */ /* 0x000fe2000800063f */
[----:B------:R-:W-:Y:S01]  /*15d0*/  LEA.HI R0, R0, R3, RZ, 0x5 ;  /* 0x0000000300007211 */ /* 0x000fe200078f28ff */
[----:B------:R-:W-:Y:S01]  /*15e0*/  UIADD3 UR43, -UR43, UR40, URZ ;  /* 0x000000282b2b7290 */ /* 0x000fe2000fffe13f */
[----:B------:R-:W-:-:S02]  /*15f0*/  SHF.R.S32.HI R58, RZ, 0x2, R4 ;  /* 0x00000002ff3a7819 */ /* 0x000fc40000011404 */
[----:B------:R-:W-:Y:S02]  /*1600*/  SHF.R.S32.HI R5, RZ, 0x1f, R4 ;  /* 0x0000001fff057819 */ /* 0x000fe40000011404 */
[----:B------:R-:W-:Y:S02]  /*1610*/  LOP3.LUT R60, R4, 0xfffffffc, RZ, 0xc0, !PT ;  /* 0xfffffffc043c7812 */ /* 0x000fe400078ec0ff */
[----:B------:R-:W-:Y:S01]  /*1620*/  LEA.HI R5, R5, R58, RZ, 0x3 ;  /* 0x0000003a05057211 */ /* 0x000fe200078f18ff */
[----:B------:R-:W-:Y:S01]  /*1630*/  USHF.L.U32 UR42, UR42, 0x3, URZ ;  /* 0x000000032a2a7899 */ /* 0x000fe2000800063f */
[----:B------:R-:W-:Y:S01]  /*1640*/  ISETP.NE.AND P0, PT, R6, RZ, PT ;  /* 0x000000ff0600720c */ /* 0x000fe20003f05270 */
[----:B------:R-:W-:Y:S01]  /*1650*/  IMAD.IADD R60, R3, 0x1, -R60 ;  /* 0x00000001033c7824 */ /* 0x000fe200078e0a3c */
[----:B------:R-:W-:Y:S01]  /*1660*/  LOP3.LUT R5, R5, 0xfffffff8, RZ, 0xc0, !PT ;  /* 0xfffffff805057812 */ /* 0x000fe200078ec0ff */
[----:B-1----:R-:W-:Y:S01]  /*1670*/  ULEA UR41, UR4, UR41, 0x18 ;  /* 0x0000002904297291 */ /* 0x002fe2000f8ec03f */
[----:B------:R-:W-:Y:S01]  /*1680*/  SEL R71, RZ, 0x1, P0 ;  /* 0x00000001ff477807 */ /* 0x000fe20000000000 */
[----:B------:R-:W-:-:S02]  /*1690*/  IMAD.U32 R62, RZ, RZ, UR42 ;  /* 0x0000002aff3e7e24 */ /* 0x000fc4000f8e00ff */
[----:B------:R-:W-:Y:S01]  /*16a0*/  UIADD3 UR47, UR41, 0x1d0, URZ ;  /* 0x000001d0292f7890 */ /* 0x000fe2000fffe03f */
[----:B------:R-:W-:Y:S01]  /*16b0*/  IMAD.IADD R58, R58, 0x1, -R5 ;  /* 0x000000013a3a7824 */ /* 0x000fe200078e0a05 */
[----:B------:R-:W-:Y:S01]  /*16c0*/  UIADD3 UR4, UR41, 0x1c300, URZ ;  /* 0x0001c30029047890 */ /* 0x000fe2000fffe03f */
[----:B------:R-:W-:Y:S01]  /*16d0*/  SHF.R.S32.HI R5, RZ, 0x5, R0 ;  /* 0x00000005ff057819 */ /* 0x000fe20000011400 */
[----:B------:R-:W-:Y:S01]  /*16e0*/  UIADD3 UR5, UR41, 0x300, URZ ;  /* 0x0000030029057890 */ /* 0x000fe2000fffe03f */
[C---:B------:R-:W-:Y:S01]  /*16f0*/  LOP3.LUT R64, R62.reuse, 0x8, RZ, 0xc0, !PT ;  /* 0x000000083e407812 */ /* 0x040fe200078ec0ff */
[----:B------:R-:W-:Y:S01]  /*1700*/  USHF.R.U32.HI UR4, URZ, 0x4, UR4 ;  /* 0x000000043f047899 */ /* 0x000fe20008011604 */
[--C-:B------:R-:W-:Y:S01]  /*1710*/  SHF.R.S32.HI R59, RZ, 0x1f, R58.reuse ;  /* 0x0000001fff3b7819 */ /* 0x100fe2000001143a */
[----:B------:R-:W-:Y:S01]  /*1720*/  USHF.R.U32.HI UR5, URZ, 0x4, UR5 ;  /* 0x000000043f057899 */ /* 0x000fe20008011605 */
[C-C-:B------:R-:W-:Y:S01]  /*1730*/  IMAD R65, R5.reuse, -0x10, -R58.reuse ;  /* 0xfffffff005417824 */ /* 0x140fe200078e0a3a */
[----:B------:R-:W-:Y:S01]  /*1740*/  ULOP3.LUT UR4, UR4, 0x3fff, URZ, 0xc0, !UPT ;  /* 0x00003fff04047892 */ /* 0x000fe2000f8ec03f */
[----:B------:R-:W-:Y:S01]  /*1750*/  IMAD.U32 R61, RZ, RZ, UR47 ;  /* 0x0000002fff3d7e24 */ /* 0x000fe2000f8e00ff */
[----:B------:R-:W-:Y:S01]  /*1760*/  ULOP3.LUT UR5, UR5, 0x3fff, URZ, 0xc0, !UPT ;  /* 0x00003fff05057892 */ /* 0x000fe2000f8ec03f */
[----:B------:R-:W-:Y:S01]  /*1770*/  IMAD.WIDE R58, R5, 0x10, R58 ;  /* 0x00000010053a7825 */ /* 0x000fe200078e023a */
[----:B------:R-:W-:Y:S01]  /*1780*/  LOP3.LUT R62, R62, 0x8, RZ, 0xc, !PT ;  /* 0x000000083e3e7812 */ /* 0x000fe200078e0cff */
[----:B------:R-:W-:Y:S01]  /*1790*/  ULOP3.LUT UR44, UR4, 0x10000, URZ, 0xfc, !UPT ;  /* 0x00010000042c7892 */ /* 0x000fe2000f8efc3f */
[----:B------:R-:W-:Y:S01]  /*17a0*/  LOP3.LUT R64, R64, 0x18, RZ, 0x3c, !PT ;  /* 0x0000001840407812 */ /* 0x000fe200078e3cff */
[----:B------:R-:W-:Y:S01]  /*17b0*/  VIADD R63, R61, UR42 ;  /* 0x0000002a3d3f7c36 */ /* 0x000fe20008000000 */
[----:B------:R-:W-:Y:S01]  /*17c0*/  ULOP3.LUT UR45, UR5, 0x10000, URZ, 0xfc, !UPT ;  /* 0x00010000052d7892 */ /* 0x000fe2000f8efc3f */
[----:B------:R-:W-:-:S11]  /*17d0*/  VIADD R65, R65, UR6 ;  /* 0x0000000641417c36 */ /* 0x000fd60008000000 */
.L_x_99:
[----:B------:R-:W-:Y:S01]  /*17e0*/  SHF.L.U32 R0, R71, 0x1f, RZ ;  /* 0x0000001f47007819 */ /* 0x000fe200000006ff */
[----:B------:R-:W-:Y:S02]  /*17f0*/  ULDC UR4, c[0x0][0x28c] ;  /* 0x0000a30000047ab9 */ /* 0x000fe40000000800 */
[----:B------:R-:W-:Y:S01]  /*1800*/  ISETP.LT.AND P1, PT, RZ, UR4, PT ;  /* 0x00000004ff007c0c */ /* 0x000fe2000bf21270 */
[----:B-1----:R-:W1:Y:S02]  /*1810*/  SYNCS.PHASECHK.TRANS64.TRYWAIT P0, [R61+UR42], R0 ;  /* 0x000000003d0075a7 */ /* 0x002e64000800016a */
[----:B-1-34-:R-:W-:Y:S10]  /*1820*/  @!P0 BRA `(.L_x_16) ;  /* 0x0000004c00fc8947 */ /* 0x01aff40003800000 */
.L_x_145:
[----:B------:R-:W-:Y:S05]  /*1830*/  @P1 BRA `(.L_x_17) ;  /* 0x0000000000401947 */ /* 0x000fea0003800000 */
[----:B-1----:R-:W-:Y:S01]  /*1840*/  MOV R0, 0x0 ;  /* 0x0000000000007802 */ /* 0x002fe20000000f00 */
[----:B------:R-:W-:Y:S01]  /*1850*/  ULDC.64 UR4, c[0x4][0x68] ;  /* 0x01001a0000047ab9 */ /* 0x000fe20000000a00 */
[----:B------:R-:W-:Y:S01]  /*1860*/  ULDC.64 UR6, c[0x4][0x8] ;  /* 0x0100020000067ab9 */ /* 0x000fe20000000a00 */
[----:B------:R-:W-:Y:S01]  /*1870*/  IMAD.U32 R4, RZ, RZ, UR4 ;  /* 0x00000004ff047e24 */ /* 0x000fe2000f8e00ff */
[----:B------:R1:W2:Y:S01]  /*1880*/  LDC.64 R14, c[0x4][R0] ;  /* 0x01000000000e7b82 */ /* 0x0002a20000000a00 */
[----:B------:R-:W-:Y:S01]  /*1890*/  IMAD.U32 R5, RZ, RZ, UR5 ;  /* 0x00000005ff057e24 */ /* 0x000fe2000f8e00ff */
[----:B------:R-:W-:Y:S01]  /*18a0*/  ULDC.64 UR4, c[0x4][0x70] ;  /* 0x01001c0000047ab9 */ /* 0x000fe20000000a00 */
[----:B------:R-:W-:Y:S02]  /*18b0*/  IMAD.U32 R10, RZ, RZ, UR6 ;  /* 0x00000006ff0a7e24 */ /* 0x000fe4000f8e00ff */
[----:B------:R-:W-:Y:S02]  /*18c0*/  IMAD.U32 R6, RZ, RZ, UR4 ;  /* 0x00000004ff067e24 */ /* 0x000fe4000f8e00ff */
[----:B------:R-:W-:-:S02]  /*18d0*/  IMAD.U32 R7, RZ, RZ, UR5 ;  /* 0x00000005ff077e24 */ /* 0x000fc4000f8e00ff */
[----:B------:R-:W-:Y:S02]  /*18e0*/  IMAD.U32 R11, RZ, RZ, UR7 ;  /* 0x00000007ff0b7e24 */ /* 0x000fe4000f8e00ff */
[----:B------:R-:W-:Y:S02]  /*18f0*/  IMAD.MOV.U32 R8, RZ, RZ, 0x1e1 ;  /* 0x000001e1ff087424 */ /* 0x000fe400078e00ff */
[----:B0-----:R-:W-:Y:S02]  /*1900*/  IMAD.MOV.U32 R12, RZ, RZ, 0x1 ;  /* 0x00000001ff0c7424 */ /* 0x001fe400078e00ff */
[----:B-1----:R-:W-:-:S07]  /*1910*/  IMAD.MOV.U32 R13, RZ, RZ, RZ ;  /* 0x000000ffff0d7224 */ /* 0x002fce00078e00ff */
[----:B------:R-:W-:-:S07]  /*1920*/  LEPC R20, `(.L_x_17) ;  /* 0x000000001014794e */ /* 0x000fce0000000000 */
[----:B--2--5:R-:W-:Y:S05]  /*1930*/  CALL.ABS.NOINC R14 ;  /* 0x000000000e007343 */ /* 0x024fea0003c00000 */
.L_x_17:
[----:B------:R-:W-:-:S13]  /*1940*/  ISETP.NE.AND P0, PT, R70, 0x3, PT ;  /* 0x000000034600780c */ /* 0x000fda0003f05270 */
[----:B------:R-:W-:Y:S05]  /*1950*/  @!P0 BRA `(.L_x_18) ;  /* 0x0000000000048947 */ /* 0x000fea0003800000 */
[----:B------:R-:W-:Y:S01]  /*1960*/  BPT.TRAP 0x1 ;  /* 0x000000040000795c */ /* 0x000fe20000300000 */
.L_x_18:
[----:B------:R-:W-:Y:S02]  /*1970*/  IMAD.U32 R3, RZ, RZ, UR39 ;  /* 0x00000027ff037e24 */ /* 0x000fe4000f8e00ff */
[----:B-1----:R-:W-:-:S03]  /*1980*/  IMAD.U32 R0, RZ, RZ, UR38 ;  /* 0x00000026ff007e24 */ /* 0x002fc6000f8e00ff */
[----:B------:R-:W-:Y:S02]  /*1990*/  LEA R3, R3, UR41, 0x3 ;  /* 0x0000002903037c11 */ /* 0x000fe4000f8e18ff */
[----:B------:R-:W-:-:S04]  /*19a0*/  SHF.L.U32 R0, R0, 0x1f, RZ ;  /* 0x0000001f00007819 */ /* 0x000fc800000006ff */
[----:B------:R1:W2:Y:S01]  /*19b0*/  SYNCS.PHASECHK.TRANS64.TRYWAIT P1, [R3+URZ], R0 ;  /* 0x00000000030075a7 */ /* 0x0002a2000802017f */
[----:B------:R-:W-:Y:S05]  /*19c0*/  @!P0 BRA `(.L_x_19) ;  /* 0x0000000000048947 */ /* 0x000fea0003800000 */
[----:B------:R-:W-:Y:S01]  /*19d0*/  BPT.TRAP 0x1 ;  /* 0x000000040000795c */ /* 0x000fe20000300000 */
.L_x_19:
[----:B--2---:R-:W-:Y:S05]  /*19e0*/  @P1 BRA `(.L_x_20) ;  /* 0x0000000000081947 */ /* 0x004fea0003800000 */
[----:B------:R-:W2:Y:S02]  /*19f0*/  SYNCS.PHASECHK.TRANS64.TRYWAIT P1, [R3+URZ], R0 ;  /* 0x00000000030075a7 */ /* 0x000ea4000802017f */
[----:B--2---:R-:W-:Y:S05]  /*1a00*/  @!P1 BRA `(.L_x_21) ;  /* 0x0000004c00989947 */ /* 0x004fea0003800000 */
.L_x_20:
[----:B------:R-:W-:Y:S05]  /*1a10*/  WARPSYNC.ALL ;  /* 0x0000000000007948 */ /* 0x000fea0003800000 */
[----:B------:R-:W-:Y:S01]  /*1a20*/  ULEA UR4, UR39, UR45, 0x8 ;  /* 0x0000002d27047291 */ /* 0x000fe2000f8e403f */
[----:B------:R-:W-:Y:S01]  /*1a30*/  WARPGROUP.ARRIVE ;  /* 0x00000000000079c5 */ /* 0x000fe20000000000 */
[----:B------:R-:W-:Y:S01]  /*1a40*/  ULEA UR6, UR39, UR44, 0x8 ;  /* 0x0000002c27067291 */ /* 0x000fe2000f8e403f */
[----:B-12---:R-:W-:Y:S01]  /*1a50*/  IMAD.U32 R0, RZ, RZ, UR43 ;  /* 0x0000002bff007e24 */ /* 0x006fe2000f8e00ff */
[----:B------:R-:W-:Y:S01]  /*1a60*/  UMOV UR5, 0x80000020 ;  /* 0x8000002000057882 */ /* 0x000fe20000000000 */
[----:B------:R-:W-:-:S03]  /*1a70*/  UMOV UR7, 0x80000020 ;  /* 0x8000002000077882 */ /* 0x000fc60000000000 */
[----:B------:R-:W-:-:S03]  /*1a80*/  ISETP.GE.AND P1, PT, R0, 0x1, PT ;  /* 0x000000010000780c */ /* 0x000fc60003f26270 */
[----:B------:R-:W-:Y:S01]  /*1a90*/  HGMMA.64x64x16.F32 R24, gdesc[UR4], RZ, !UPT, gsb0 ;  /* 0x00e00000041879f0 */ /* 0x000fe2000c0008ff */
[----:B------:R-:W-:Y:S02]  /*1aa0*/  UIADD3 UR4, UR4, 0x2, URZ ;  /* 0x0000000204047890 */ /* 0x000fe4000fffe03f */
[----:B------:R-:W-:Y:S01]  /*1ab0*/  UIADD3 UR6, UR6, 0x2, URZ ;  /* 0x0000000206067890 */ /* 0x000fe2000fffe03f */
[----:B------:R-:W-:Y:S01]  /*1ac0*/  UMOV UR5, 0x80000020 ;  /* 0x8000002000057882 */ /* 0x000fe20000000000 */
[----:B------:R-:W-:Y:S01]  /*1ad0*/  UMOV UR7, 0x80000020 ;  /* 0x8000002000077882 */ /* 0x000fe20000000000 */
[----:B------:R-:W-:Y:S02]  /*1ae0*/  WARPGROUP.DEPBAR.LE gsb0, 0x0 ;  /* 0x00008000000079c5 */ /* 0x000fe40000010000 */
[----:B------:R-:W-:-:S06]  /*1af0*/  WARPGROUP.ARRIVE ;  /* 0x00000000000079c5 */ /* 0x000fcc0000000000 */
[----:B------:R-:W-:Y:S03]  /*1b00*/  HGMMA.64x64x16.F32 R24, gdesc[UR4], R24, gsb0 ;  /* 0x00e00000041879f0 */ /* 0x000fe60008000818 */
[----:B------:R-:W-:Y:S02]  /*1b10*/  WARPGROUP.DEPBAR.LE gsb0, 0x0 ;  /* 0x00008000000079c5 */ /* 0x000fe40000010000 */
[----:B------:R-:W-:Y:S05]  /*1b20*/  @!P1 BRA `(.L_x_22) ;  /* 0x0000000000d09947 */ /* 0x000fea0003800000 */
[----:B------:R-:W-:Y:S01]  /*1b30*/  UIADD3 UR4, UR39, 0x1, URZ ;  /* 0x0000000127047890 */ /* 0x000fe2000fffe03f */
[----:B------:R-:W-:Y:S01]  /*1b40*/  IMAD.U32 R0, RZ, RZ, UR43 ;  /* 0x0000002bff007e24 */ /* 0x000fe2000f8e00ff */
[----:B------:R-:W-:Y:S02]  /*1b50*/  UMOV UR9, UR39 ;  /* 0x0000002700097c82 */ /* 0x000fe40008000000 */
[----:B------:R-:W-:-:S04]  /*1b60*/  UISETP.NE.AND UP0, UPT, UR4, 0x1c, UPT ;  /* 0x0000001c0400788c */ /* 0x000fc8000bf05270 */
[----:B------:R-:W-:Y:S02]  /*1b70*/  USEL UR5, URZ, 0x1, UP0 ;  /* 0x000000013f057887 */ /* 0x000fe40008000000 */
[----:B------:R-:W-:Y:S02]  /*1b80*/  USEL UR8, UR4, URZ, UP0 ;  /* 0x0000003f04087287 */ /* 0x000fe40008000000 */
[----:B------:R-:W-:-:S06]  /*1b90*/  ULOP3.LUT UR5, UR38, UR5, URZ, 0x3c, !UPT ;  /* 0x0000000526057292 */ /* 0x000fcc000f8e3c3f */
[----:B------:R-:W-:-:S07]  /*1ba0*/  IMAD.U32 R5, RZ, RZ, UR5 ;  /* 0x00000005ff057e24 */ /* 0x000fce000f8e00ff */
.L_x_29:
[----:B-12---:R-:W-:Y:S05]  /*1bb0*/  @!P0 BRA `(.L_x_23) ;  /* 0x0000000000048947 */ /* 0x006fea0003800000 */
[----:B------:R-:W-:Y:S01]  /*1bc0*/  BPT.TRAP 0x1 ;  /* 0x000000040000795c */ /* 0x000fe20000300000 */
.L_x_23:
[----:B------:R-:W-:Y:S01]  /*1bd0*/  ULEA UR4, UR8, UR41, 0x3 ;  /* 0x0000002908047291 */ /* 0x000fe2000f8e183f */
[----:B------:R-:W-:-:S08]  /*1be0*/  SHF.L.U32 R3, R5, 0x1f, RZ ;  /* 0x0000001f05037819 */ /* 0x000fd000000006ff */
[----:B------:R1:W2:Y:S01]  /*1bf0*/  SYNCS.PHASECHK.TRANS64.TRYWAIT P1, [UR4], R3 ;  /* 0x00000003ff0075a7 */ /* 0x0002a20008020144 */
[----:B------:R-:W-:Y:S05]  /*1c00*/  @!P0 BRA `(.L_x_24) ;  /* 0x0000000000048947 */ /* 0x000fea0003800000 */
[----:B------:R-:W-:Y:S01]  /*1c10*/  BPT.TRAP 0x1 ;  /* 0x000000040000795c */ /* 0x000fe20000300000 */
.L_x_24:
[----:B--2---:R-:W-:Y:S05]  /*1c20*/  @P1 BRA `(.L_x_25) ;  /* 0x0000000000081947 */ /* 0x004fea0003800000 */
[----:B------:R-:W2:Y:S02]  /*1c30*/  SYNCS.PHASECHK.TRANS64.TRYWAIT P1, [UR4], R3 ;  /* 0x00000003ff0075a7 */ /* 0x000ea40008020144 */
[----:B--2---:R-:W-:Y:S05]  /*1c40*/  @!P1 BRA `(.L_x_26) ;  /* 0x0000004c001c9947 */ /* 0x004fea0003800000 */
.L_x_25:
[----:B------:R-:W-:Y:S01]  /*1c50*/  ULEA UR4, UR8, UR45, 0x8 ;  /* 0x0000002d08047291 */ /* 0x000fe2000f8e403f */
[----:B------:R-:W-:Y:S01]  /*1c60*/  WARPGROUP.ARRIVE ;  /* 0x00000000000079c5 */ /* 0x000fe20000000000 */
[----:B------:R-:W-:Y:S01]  /*1c70*/  ULEA UR6, UR8, UR44, 0x8 ;  /* 0x0000002c08067291 */ /* 0x000fe2000f8e403f */
[----:B------:R-:W-:Y:S01]  /*1c80*/  UMOV UR5, 0x80000020 ;  /* 0x8000002000057882 */ /* 0x000fe20000000000 */
[----:B------:R-:W-:-:S07]  /*1c90*/  UMOV UR7, 0x80000020 ;  /* 0x8000002000077882 */ /* 0x000fce0000000000 */
[----:B------:R-:W-:Y:S01]  /*1ca0*/  HGMMA.64x64x16.F32 R24, gdesc[UR4], R24, gsb0 ;  /* 0x00e00000041879f0 */ /* 0x000fe20008000818 */
        /* <DEDUP_REMOVED lines=9> */
[----:B------:R-:W-:Y:S01]  /*1d40*/  BPT.TRAP 0x1 ;  /* 0x000000040000795c */ /* 0x000fe20000300000 */
.L_x_27:
[----:B------:R-:W-:Y:S01]  /*1d50*/  ULEA UR4, UR9, UR41, 0x3 ;  /* 0x0000002909047291 */ /* 0x000fe2000f8e183f */
[----:B------:R-:W-:-:S03]  /*1d60*/  ISETP.GT.U32.AND P1, PT, R16, 0x1, PT ;  /* 0x000000011000780c */ /* 0x000fc60003f24070 */
[----:B------:R-:W-:-:S04]  /*1d70*/  UIADD3 UR4, UR4, 0xe0, URZ ;  /* 0x000000e004047890 */ /* 0x000fc8000fffe03f */
[----:B------:R-:W-:-:S09]  /*1d80*/  UPRMT UR4, URZ, 0x654, UR4 ;  /* 0x000006543f047896 */ /* 0x000fd20008000004 */
[----:B------:R-:W-:Y:S01]  /*1d90*/  SYNCS.ARRIVE.TRANS64.RED.A1T0 RZ, [UR4], RZ ;  /* 0x000000ffffff79a7 */ /* 0x000fe20008100404 */
[----:B------:R-:W-:Y:S05]  /*1da0*/  @P1 BRA `(.L_x_28) ;  /* 0x0000000000041947 */ /* 0x000fea0003800000 */
[----:B------:R-:W-:Y:S01]  /*1db0*/  BPT.TRAP 0x1 ;  /* 0x000000040000795c */ /* 0x000fe20000300000 */
.L_x_28:
[----:B------:R-:W-:Y:S01]  /*1dc0*/  UIADD3 UR8, UR8, 0x1, URZ ;  /* 0x0000000108087890 */ /* 0x000fe2000fffe03f */
[C---:B------:R-:W-:Y:S01]  /*1dd0*/  ISETP.GT.AND P1, PT, R0.reuse, 0x1, PT ;  /* 0x000000010000780c */ /* 0x040fe20003f24270 */
[----:B------:R-:W-:Y:S01]  /*1de0*/  UIADD3 UR9, UR9, 0x1, URZ ;  /* 0x0000000109097890 */ /* 0x000fe2000fffe03f */
[----:B------:R-:W-:Y:S01]  /*1df0*/  VIADD R0, R0, 0xffffffff ;  /* 0xffffffff00007836 */ /* 0x000fe20000000000 */
[----:B------:R-:W-:Y:S02]  /*1e00*/  UISETP.NE.AND UP0, UPT, UR8, 0x1c, UPT ;  /* 0x0000001c0800788c */ /* 0x000fe4000bf05270 */
[----:B------:R-:W-:Y:S02]  /*1e10*/  UISETP.NE.AND UP1, UPT, UR9, 0x1c, UPT ;  /* 0x0000001c0900788c */ /* 0x000fe4000bf25270 */
[----:B------:R-:W-:Y:S02]  /*1e20*/  USEL UR4, URZ, 0x1, UP0 ;  /* 0x000000013f047887 */ /* 0x000fe40008000000 */
[----:B------:R-:W-:-:S02]  /*1e30*/  USEL UR8, UR8, URZ, UP0 ;  /* 0x0000003f08087287 */ /* 0x000fc40008000000 */
[----:B------:R-:W-:Y:S02]  /*1e40*/  USEL UR9, UR9, URZ, UP1 ;  /* 0x0000003f09097287 */ /* 0x000fe40008800000 */
[----:B------:R-:W-:Y:S01]  /*1e50*/  LOP3.LUT R5, R5, UR4, RZ, 0x3c, !PT ;  /* 0x0000000405057c12 */ /* 0x000fe2000f8e3cff */
[----:B------:R-:W-:Y:S09]  /*1e60*/  @P1 BRA `(.L_x_29) ;  /* 0xfffffffc00501947 */ /* 0x000ff2000383ffff */
.L_x_22:
[----:B------:R-:W3:Y:S01]  /*1e70*/  LDC R0, c[0x0][0x28c] ;  /* 0x0000a300ff007b82 */ /* 0x000ee20000000800 */
[----:B------:R4:W-:Y:S01]  /*1e80*/  SYNCS.ARRIVE.TRANS64.A1T0 RZ, [R62+UR47], RZ ;  /* 0x000000ff3eff79a7 */ /* 0x0009e2000810002f */
[----:B---3--:R-:W-:-:S13]  /*1e90*/  ISETP.GE.AND P1, PT, R0, 0x1, PT ;  /* 0x000000010000780c */ /* 0x008fda0003f26270 */
[----:B----4-:R-:W-:Y:S05]  /*1ea0*/  @!P1 BRA `(.L_x_30) ;  /* 0x0000000000349947 */ /* 0x010fea0003800000 */
[----:B------:R-:W-:Y:S05]  /*1eb0*/  @!P0 BRA `(.L_x_31) ;  /* 0x0000000000048947 */ /* 0x000fea0003800000 */
[----:B------:R-:W-:Y:S01]  /*1ec0*/  BPT.TRAP 0x1 ;  /* 0x000000040000795c */ /* 0x000fe20000300000 */
.L_x_31:
[----:B------:R-:W-:Y:S01]  /*1ed0*/  UIADD3 UR6, UR43, UR39, URZ ;  /* 0x000000272b067290 */ /* 0x000fe2000fffe03f */
[----:B------:R-:W-:-:S03]  /*1ee0*/  ISETP.GT.U32.AND P0, PT, R16, 0x1, PT ;  /* 0x000000011000780c */ /* 0x000fc60003f04070 */
[----:B------:R-:W-:-:S04]  /*1ef0*/  USHF.R.U32.HI UR4, URZ, 0x2, UR6 ;  /* 0x000000023f047899 */ /* 0x000fc80008011606 */
[----:B------:R-:W-:-:S04]  /*1f00*/  UIMAD.WIDE.U32 UR4, UR4, 0x24924925, URZ ;  /* 0x24924925040478a5 */ /* 0x000fc8000f8e003f */
[----:B------:R-:W-:-:S04]  /*1f10*/  UIMAD UR4, UR5, -0x1c, UR6 ;  /* 0xffffffe4050478a4 */ /* 0x000fc8000f8e0206 */
[----:B------:R-:W-:-:S04]  /*1f20*/  ULEA UR4, UR4, UR41, 0x3 ;  /* 0x0000002904047291 */ /* 0x000fc8000f8e183f */
[----:B------:R-:W-:-:S04]  /*1f30*/  UIADD3 UR4, UR4, 0xe0, URZ ;  /* 0x000000e004047890 */ /* 0x000fc8000fffe03f */
[----:B------:R-:W-:-:S09]  /*1f40*/  UPRMT UR4, URZ, 0x654, UR4 ;  /* 0x000006543f047896 */ /* 0x000fd20008000004 */
[----:B------:R-:W-:Y:S01]  /*1f50*/  SYNCS.ARRIVE.TRANS64.RED.A1T0 RZ, [UR4], RZ ;  /* 0x000000ffffff79a7 */ /* 0x000fe20008100404 */
[----:B------:R-:W-:Y:S05]  /*1f60*/  @P0 BRA `(.L_x_30) ;  /* 0x0000000000040947 */ /* 0x000fea0003800000 */
[----:B------:R-:W-:Y:S01]  /*1f70*/  BPT.TRAP 0x1 ;  /* 0x000000040000795c */ /* 0x000fe20000300000 */
.L_x_30:
[----:B------:R-:W-:Y:S01]  /*1f80*/  SHF.L.U32 R0, R71, 0x1f, RZ ;  /* 0x0000001f47007819 */ /* 0x000fe200000006ff */
[----:B------:R-:W-:Y:S01]  /*1f90*/  UIADD3 UR39, UR46, UR39, URZ ;  /* 0x000000272e277290 */ /* 0x000fe2000fffe03f */
[----:B------:R-:W3:Y:S01]  /*1fa0*/  LDC R7, c[0x0][0x288] ;  /* 0x0000a200ff077b82 */ /* 0x000ee20000000800 */
[----:B------:R-:W-:Y:S01]  /*1fb0*/  UISETP.GE.U32.AND UP1, UPT, UR46, 0x1c, UPT ;  /* 0x0000001c2e00788c */ /* 0x000fe2000bf26070 */
[----:B------:R-:W-:Y:S01]  /*1fc0*/  IMAD.SHL.U32 R8, R60, 0x2, RZ ;  /* 0x000000023c087824 */ /* 0x000fe200078e00ff */
[----:B------:R-:W-:Y:S02]  /*1fd0*/  UISETP.GT.U32.AND UP0, UPT, UR39, 0x1b, UPT ;  /* 0x0000001b2700788c */ /* 0x000fe4000bf04070 */
[----:B------:R-:W-:Y:S02]  /*1fe0*/  USHF.R.U32.HI UR4, URZ, 0x2, UR39 ;  /* 0x000000023f047899 */ /* 0x000fe40008011627 */
[----:B------:R-:W-:Y:S01]  /*1ff0*/  UISETP.LT.U32.AND UP0, UPT, UR46, 0x1c, UP0 ;  /* 0x0000001c2e00788c */ /* 0x000fe20008701070 */
[----:B------:R-:W4:Y:S01]  /*2000*/  SYNCS.PHASECHK.TRANS64.TRYWAIT P0, [R61+UR42+0x10], R0 ;  /* 0x000010003d0075a7 */ /* 0x000f22000800016a */
[----:B------:R-:W-:Y:S01]  /*2010*/  UIMAD.WIDE.U32 UR4, UR4, 0x24924925, URZ ;  /* 0x24924925040478a5 */ /* 0x000fe2000f8e003f */
[----:B------:R-:W-:Y:S01]  /*2020*/  SHF.R.S32.HI R9, RZ, 0x1f, R8 ;  /* 0x0000001fff097819 */ /* 0x000fe20000011408 */
[----:B------:R-:W-:-:S02]  /*2030*/  USEL UR6, URZ, 0x1, !UP0 ;  /* 0x000000013f067887 */ /* 0x000fc4000c000000 */
[----:B------:R-:W-:Y:S02]  /*2040*/  UIMAD UR39, UR5, -0x1c, UR39 ;  /* 0xffffffe4052778a4 */ /* 0x000fe4000f8e0227 */
[----:B------:R-:W-:-:S04]  /*2050*/  ULOP3.LUT UR38, UR38, UR6, URZ, 0x3c, !UPT ;  /* 0x0000000626267292 */ /* 0x000fc8000f8e3c3f */
[----:B------:R-:W-:Y:S01]  /*2060*/  @UP1 ULOP3.LUT UR38, UR38, 0x1, UR5, 0x78, !UPT ;  /* 0x0000000126261892 */ /* 0x000fe2000f8e7805 */
[----:B---34-:R-:W-:Y:S11]  /*2070*/  @!P0 BRA `(.L_x_32) ;  /* 0x0000004800288947 */ /* 0x018ff60003800000 */
.L_x_146:
[----:B---3--:R-:W-:Y:S01]  /*2080*/  IMAD.SHL.U32 R0, R19, 0x40, RZ ;  /* 0x0000004013007824 */ /* 0x008fe200078e00ff */
[----:B------:R-:W-:Y:S01]  /*2090*/  ULDC UR6, c[0x0][0x284] ;  /* 0x0000a10000067ab9 */ /* 0x000fe20000000800 */
[----:B------:R-:W-:Y:S01]  /*20a0*/  IMAD.SHL.U32 R14, R22, 0x40, RZ ;  /* 0x00000040160e7824 */ /* 0x000fe200078e00ff */
[----:B------:R-:W-:Y:S01]  /*20b0*/  SHF.R.S32.HI R11, RZ, 0x1f, R2 ;  /* 0x0000001fff0b7819 */ /* 0x000fe20000011402 */
[----:B------:R-:W-:Y:S01]  /*20c0*/  ULDC.64 UR4, c[0x0][0x5d0] ;  /* 0x0001740000047ab9 */ /* 0x000fe20000000a00 */
[----:B------:R-:W-:Y:S01]  /*20d0*/  ISETP.GE.AND P0, PT, R0, UR6, PT ;  /* 0x0000000600007c0c */ /* 0x000fe2000bf06270 */
[----:B--2---:R-:W-:Y:S01]  /*20e0*/  IMAD.WIDE.U32 R4, R2, UR4, R8 ;  /* 0x0000000402047c25 */ /* 0x004fe2000f8e0008 */
[----:B------:R-:W-:Y:S02]  /*20f0*/  SHF.R.S32.HI R15, RZ, 0x1f, R14 ;  /* 0x0000001fff0f7819 */ /* 0x000fe4000001140e */
[C---:B------:R-:W-:Y:S01]  /*2100*/  ISETP.GE.OR P0, PT, R14.reuse, R7, P0 ;  /* 0x000000070e00720c */ /* 0x040fe20000706670 */
[----:B-1----:R-:W-:Y:S01]  /*2110*/  IMAD R3, R11, UR4, RZ ;  /* 0x000000040b037c24 */ /* 0x002fe2000f8e02ff */
[----:B------:R-:W-:-:S03]  /*2120*/  IADD3 R4, P1, R14, R4, RZ ;  /* 0x000000040e047210 */ /* 0x000fc60007f3e0ff */
[----:B------:R-:W-:-:S05]  /*2130*/  IMAD R3, R2, UR5, R3 ;  /* 0x0000000502037c24 */ /* 0x000fca000f8e0203 */
[----:B------:R-:W-:-:S03]  /*2140*/  IADD3.X R5, R15, R5, R3, P1, !PT ;  /* 0x000000050f057210 */ /* 0x000fc60000ffe403 */
[----:B------:R-:W-:Y:S05]  /*2150*/  @P0 BRA `(.L_x_33) ;  /* 0x0000002000b00947 */ /* 0x000fea0003800000 */
[----:B------:R-:W1:Y:S01]  /*2160*/  LDC.64 R74, c[0x0][0x5c8] ;  /* 0x00017200ff4a7b82 */ /* 0x000e620000000a00 */
[----:B-----5:R-:W-:Y:S01]  /*2170*/  FSETP.NEU.AND P0, PT, R57, RZ, PT ;  /* 0x000000ff3900720b */ /* 0x020fe20003f0d000 */
[----:B------:R-:W-:Y:S01]  /*2180*/  IMAD R3, R60, -0x2, R7 ;  /* 0xfffffffe3c037824 */ /* 0x000fe200078e0207 */
[----:B------:R-:W-:Y:S01]  /*2190*/  BSSY B0, `(.L_x_33) ;  /* 0x0000228000007945 */ /* 0x000fe20003800000 */
[----:B------:R-:W-:-:S04]  /*21a0*/  IMAD.WIDE R66, R19, 0x40, R58 ;  /* 0x0000004013427825 */ /* 0x000fc800078e023a */
[----:B------:R-:W-:Y:S02]  /*21b0*/  IMAD.IADD R3, R3, 0x1, -R14 ;  /* 0x0000000103037824 */ /* 0x000fe400078e0a0e */
[----:B------:R-:W-:-:S03]  /*21c0*/  IMAD.IADD R0, R65, 0x1, -R0 ;  /* 0x0000000141007824 */ /* 0x000fc600078e0a00 */
[----:B------:R-:W-:-:S04]  /*21d0*/  ISETP.GT.AND P2, PT, R3, RZ, PT ;  /* 0x000000ff0300720c */ /* 0x000fc80003f44270 */
[----:B------:R-:W-:Y:S01]  /*21e0*/  ISETP.GT.AND P1, PT, R0, RZ, P2 ;  /* 0x000000ff0000720c */ /* 0x000fe20001724270 */
[-C--:B-1----:R-:W-:Y:S02]  /*21f0*/  IMAD R6, R67, R74.reuse, RZ ;  /* 0x0000004a43067224 */ /* 0x082fe400078e02ff */
[----:B------:R-:W-:-:S04]  /*2200*/  IMAD.WIDE.U32 R68, R66, R74, R4 ;  /* 0x0000004a42447225 */ /* 0x000fc800078e0004 */
[----:B------:R-:W-:-:S04]  /*2210*/  IMAD R5, R66, R75, R6 ;  /* 0x0000004b42057224 */ /* 0x000fc800078e0206 */
[----:B------:R-:W-:Y:S01]  /*2220*/  IMAD.IADD R7, R69, 0x1, R5 ;  /* 0x0000000145077824 */ /* 0x000fe200078e0205 */
[----:B------:R-:W-:Y:S06]  /*2230*/  @!P0 BRA `(.L_x_34) ;  /* 0x0000001400e48947 */ /* 0x000fec0003800000 */
[----:B------:R-:W1:Y:S01]  /*2240*/  LDC.64 R72, c[0x0][0x5b8] ;  /* 0x00016e00ff487b82 */ /* 0x000e620000000a00 */
[----:B------:R-:W-:-:S07]  /*2250*/  ULDC.64 UR4, c[0x0][0x5c0] ;  /* 0x0001700000047ab9 */ /* 0x000fce0000000a00 */
[----:B------:R-:W2:Y:S08]  /*2260*/  LDC.64 R76, c[0x0][0x5b0] ;  /* 0x00016c00ff4c7b82 */ /* 0x000eb00000000a00 */
[----:B------:R-:W0:Y:S01]  /*2270*/  LDC.64 R78, c[0x0][0x5a8] ;  /* 0x00016a00ff4e7b82 */ /* 0x000e220000000a00 */
[-C--:B-1----:R-:W-:Y:S02]  /*2280*/  IMAD R6, R11, R72.reuse, RZ ;  /* 0x000000480b067224 */ /* 0x082fe400078e02ff */
[----:B------:R-:W-:-:S04]  /*2290*/  IMAD.WIDE.U32 R4, R2, R72, R8 ;  /* 0x0000004802047225 */ /* 0x000fc800078e0008 */
[----:B------:R-:W-:Y:S01]  /*22a0*/  IMAD R69, R2, R73, R6 ;  /* 0x0000004902457224 */ /* 0x000fe200078e0206 */
[----:B------:R-:W-:Y:S01]  /*22b0*/  IADD3 R10, P0, R14, R4, RZ ;  /* 0x000000040e0a7210 */ /* 0x000fe20007f1e0ff */
[----:B--2---:R-:W-:-:S03]  /*22c0*/  IMAD R4, R67, R76, RZ ;  /* 0x0000004c43047224 */ /* 0x004fc600078e02ff */
[----:B------:R-:W-:Y:S01]  /*22d0*/  IADD3.X R11, R15, R5, R69, P0, !PT ;  /* 0x000000050f0b7210 */ /* 0x000fe200007fe445 */
[C---:B------:R-:W-:Y:S02]  /*22e0*/  IMAD R73, R66.reuse, R77, R4 ;  /* 0x0000004d42497224 */ /* 0x040fe400078e0204 */
[----:B------:R-:W-:-:S04]  /*22f0*/  IMAD.WIDE.U32 R4, R66, R76, R10 ;  /* 0x0000004c42047225 */ /* 0x000fc800078e000a */
[----:B------:R-:W-:Y:S01]  /*2300*/  IMAD.IADD R5, R5, 0x1, R73 ;  /* 0x0000000105057824 */ /* 0x000fe200078e0249 */
[----:B0-----:R-:W-:-:S04]  /*2310*/  LEA R12, P0, R4, R78, 0x1 ;  /* 0x0000004e040c7211 */ /* 0x001fc800078008ff */
[----:B------:R-:W-:-:S05]  /*2320*/  LEA.HI.X R13, R4, R79, R5, 0x1, P0 ;  /* 0x0000004f040d7211 */ /* 0x000fca00000f0c05 */
[----:B------:R-:W2:Y:S01]  /*2330*/  @P1 LDG.E.LTC128B.U16 R19, desc[UR36][R12.64] ;  /* 0x000000240c131981 */ /* 0x000ea2000c1e1520 */
[----:B------:R-:W-:Y:S01]  /*2340*/  IMAD.WIDE.U32 R4, R66, R76, R14 ;  /* 0x0000004c42047225 */ /* 0x000fe200078e000e */
[----:B------:R-:W-:Y:S02]  /*2350*/  BSSY B1, `(.L_x_35) ;  /* 0x0000015000017945 */ /* 0x000fe40003800000 */
[----:B------:R-:W-:-:S04]  /*2360*/  IADD3 R20, P0, R8, R4, RZ ;  /* 0x0000000408147210 */ /* 0x000fc80007f1e0ff */
[----:B------:R-:W-:Y:S02]  /*2370*/  IADD3.X R21, R9, R73, R5, P0, !PT ;  /* 0x0000004909157210 */ /* 0x000fe400007fe405 */
[----:B------:R-:W-:Y:S01]  /*2380*/  LEA R6, P0, R68, UR4, 0x1 ;  /* 0x0000000444067c11 */ /* 0x000fe2000f8008ff */
[----:B------:R-:W-:-:S03]  /*2390*/  IMAD.WIDE.U32 R20, R2, R72, R20 ;  /* 0x0000004802147225 */ /* 0x000fc600078e0014 */
[----:B------:R-:W-:Y:S02]  /*23a0*/  LEA.HI.X R7, R68, UR5, R7, 0x1, P0 ;  /* 0x0000000544077c11 */ /* 0x000fe400080f0c07 */
[----:B------:R-:W-:-:S04]  /*23b0*/  ISETP.GT.AND P0, PT, R3, 0x1, PT ;  /* 0x000000010300780c */ /* 0x000fc80003f04270 */
[----:B------:R-:W-:Y:S01]  /*23c0*/  ISETP.GT.AND P3, PT, R0, RZ, P0 ;  /* 0x000000ff0000720c */ /* 0x000fe20000764270 */
[----:B--2---:R-:W-:-:S05]  /*23d0*/  HADD2.F32 R4, -RZ, R19.H0_H0 ;  /* 0x20000013ff047230 */ /* 0x004fca0000004100 */
[----:B------:R-:W-:Y:S01]  /*23e0*/  FMUL R5, R4, R57 ;  /* 0x0000003904057220 */ /* 0x000fe20000400000 */
[----:B------:R-:W-:-:S03]  /*23f0*/  LEA R4, P4, R20, R78, 0x1 ;  /* 0x0000004e14047211 */ /* 0x000fc600078808ff */
[----:B------:R-:W-:-:S05]  /*2400*/  FFMA R5, R24, R56, R5 ;  /* 0x0000003818057223 */ /* 0x000fca0000000005 */
[----:B------:R-:W-:Y:S01]  /*2410*/  F2FP.F16.F32.PACK_AB R12, RZ, R5 ;  /* 0x00000005ff0c723e */ /* 0x000fe200000000ff */
[----:B------:R-:W-:-:S03]  /*2420*/  IMAD.IADD R5, R69, 0x1, R21 ;  /* 0x0000000145057824 */ /* 0x000fc600078e0215 */
[----:B------:R-:W-:Y:S01]  /*2430*/  PRMT R13, R12, 0x7610, R13 ;  /* 0x000076100c0d7816 */ /* 0x000fe2000000000d */
[----:B------:R-:W-:Y:S01]  /*2440*/  IMAD.SHL.U32 R12, R76, 0x8, RZ ;  /* 0x000000084c0c7824 */ /* 0x000fe200078e00ff */
[----:B------:R-:W-:-:S03]  /*2450*/  LEA.HI.X R5, R20, R79, R5, 0x1, P4 ;  /* 0x0000004f14057211 */ /* 0x000fc600020f0c05 */
[----:B------:R0:W-:Y:S02]  /*2460*/  @P1 STG.E.U16 desc[UR36][R6.64], R13 ;  /* 0x0000000d06001986 */ /* 0x0001e4000c101524 */
[----:B0-----:R-:W-:Y:S01]  /*2470*/  SHF.L.U64.HI R13, R76, 0x3, R77 ;  /* 0x000000034c0d7819 */ /* 0x001fe2000001024d */
[----:B------:R-:W-:Y:S06]  /*2480*/  @!P3 BRA `(.L_x_36) ;  /* 0x000000000004b947 */ /* 0x000fec0003800000 */
[----:B------:R0:W5:Y:S02]  /*2490*/  LDG.E.LTC128B.U16 R19, desc[UR36][R4.64+0x2] ;  /* 0x0000022404137981 */ /* 0x000164000c1e1520 */
.L_x_36:
[----:B------:R-:W-:Y:S05]  /*24a0*/  BSYNC B1 ;  /* 0x0000000000017941 */ /* 0x000fea0003800000 */
.L_x_35:
[----:B-----5:R-:W-:Y:S01]  /*24b0*/  HADD2.F32 R20, -RZ, R19.H0_H0 ;  /* 0x20000013ff147230 */ /* 0x020fe20000004100 */
[----:B------:R-:W-:Y:S01]  /*24c0*/  ISETP.GT.AND P2, PT, R0, 0x8, P2 ;  /* 0x000000080000780c */ /* 0x000fe20001744270 */
[----:B------:R-:W-:-:S04]  /*24d0*/  IMAD.WIDE.U32 R66, R66, R76, R12 ;  /* 0x0000004c42427225 */ /* 0x000fc800078e000c */
[----:B------:R-:W-:Y:S01]  /*24e0*/  FMUL R20, R20, R57 ;  /* 0x0000003914147220 */ /* 0x000fe20000400000 */
[----:B------:R-:W-:Y:S01]  /*24f0*/  IMAD.IADD R73, R73, 0x1, R67 ;  /* 0x0000000149497824 */ /* 0x000fe200078e0243 */
[----:B------:R-:W-:Y:S02]  /*2500*/  IADD3 R10, P1, R10, R66, RZ ;  /* 0x000000420a0a7210 */ /* 0x000fe40007f3e0ff */
[----:B------:R-:W-:-:S03]  /*2510*/  FFMA R20, R25, R56, R20 ;  /* 0x0000003819147223 */ /* 0x000fc60000000014 */
[----:B------:R-:W-:Y:S01]  /*2520*/  IMAD.X R11, R73, 0x1, R11, P1 ;  /* 0x00000001490b7824 */ /* 0x000fe200008e060b */
[C---:B------:R-:W-:Y:S02]  /*2530*/  LEA R12, P1, R10.reuse, R78, 0x1 ;  /* 0x0000004e0a0c7211 */ /* 0x040fe400078208ff */
[----:B------:R-:W-:Y:S02]  /*2540*/  F2FP.F16.F32.PACK_AB R20, RZ, R20 ;  /* 0x00000014ff14723e */ /* 0x000fe400000000ff */
[----:B------:R-:W-:-:S03]  /*2550*/  LEA.HI.X R13, R10, R79, R11, 0x1, P1 ;  /* 0x0000004f0a0d7211 */ /* 0x000fc600008f0c0b */
[----:B------:R1:W-:Y:S04]  /*2560*/  @P3 STG.E.U16 desc[UR36][R6.64+0x2], R20 ;  /* 0x0000021406003986 */ /* 0x0003e8000c101524 */
[----:B------:R-:W2:Y:S01]  /*2570*/  @P2 LDG.E.LTC128B.U16 R19, desc[UR36][R12.64] ;  /* 0x000000240c132981 */ /* 0x000ea2000c1e1520 */
[----:B------:R-:W-:Y:S01]  /*2580*/  IADD3 R14, P1, P3, R8, R66, R14 ;  /* 0x00000042080e7210 */ /* 0x000fe20007b3e00e */
[----:B------:R-:W-:Y:S01]  /*2590*/  BSSY B1, `(.L_x_37) ;  /* 0x0000011000017945 */ /* 0x000fe20003800000 */
[C---:B------:R-:W-:Y:S02]  /*25a0*/  SHF.L.U64.HI R11, R74.reuse, 0x4, R75 ;  /* 0x000000044a0b7819 */ /* 0x040fe4000001024b */
[----:B------:R-:W-:Y:S02]  /*25b0*/  IADD3.X R15, R9, R73, R15, P1, P3 ;  /* 0x00000049090f7210 */ /* 0x000fe40000fe640f */
[----:B------:R-:W-:-:S02]  /*25c0*/  LEA R10, P1, R74, R6, 0x4 ;  /* 0x000000064a0a7211 */ /* 0x000fc400078220ff */
[----:B------:R-:W-:Y:S01]  /*25d0*/  ISETP.GT.AND P0, PT, R0, 0x8, P0 ;  /* 0x000000080000780c */ /* 0x000fe20000704270 */
[----:B------:R-:W-:-:S04]  /*25e0*/  IMAD.WIDE.U32 R14, R2, R72, R14 ;  /* 0x00000048020e7225 */ /* 0x000fc800078e000e */
[----:B------:R-:W-:Y:S02]  /*25f0*/  IMAD.X R11, R11, 0x1, R7, P1 ;  /* 0x000000010b0b7824 */ /* 0x000fe400008e0607 */
[----:B------:R-:W-:Y:S02]  /*2600*/  IMAD.IADD R2, R69, 0x1, R15 ;  /* 0x0000000145027824 */ /* 0x000fe400078e020f */
[----:B--2---:R-:W-:-:S05]  /*2610*/  HADD2.F32 R8, -RZ, R19.H0_H0 ;  /* 0x20000013ff087230 */ /* 0x004fca0000004100 */
[----:B------:R-:W-:Y:S01]  /*2620*/  FMUL R9, R8, R57 ;  /* 0x0000003908097220 */ /* 0x000fe20000400000 */
[----:B------:R-:W-:-:S03]  /*2630*/  LEA R8, P3, R14, R78, 0x1 ;  /* 0x0000004e0e087211 */ /* 0x000fc600078608ff */
[----:B------:R-:W-:-:S05]  /*2640*/  FFMA R9, R26, R56, R9 ;  /* 0x000000381a097223 */ /* 0x000fca0000000009 */
[----:B------:R-:W-:Y:S02]  /*2650*/  F2FP.F16.F32.PACK_AB R12, RZ, R9 ;  /* 0x00000009ff0c723e */ /* 0x000fe400000000ff */
[----:B------:R-:W-:-:S03]  /*2660*/  LEA.HI.X R9, R14, R79, R2, 0x1, P3 ;  /* 0x0000004f0e097211 */ /* 0x000fc600018f0c02 */
[----:B------:R1:W-:Y:S01]  /*2670*/  @P2 STG.E.U16 desc[UR36][R10.64], R12 ;  /* 0x0000000c0a002986 */ /* 0x0003e2000c101524 */
[----:B------:R-:W-:Y:S05]  /*2680*/  @!P0 BRA `(.L_x_38) ;  /* 0x0000000000048947 */ /* 0x000fea0003800000 */
[----:B------:R2:W5:Y:S02]  /*2690*/  LDG.E.LTC128B.U16 R19, desc[UR36][R8.64+0x2] ;  /* 0x0000022408137981 */ /* 0x000564000c1e1520 */
.L_x_38:
[----:B------:R-:W-:Y:S05]  /*26a0*/  BSYNC B1 ;  /* 0x0000000000017941 */ /* 0x000fea0003800000 */
.L_x_37:
[----:B-----5:R-:W-:Y:S01]  /*26b0*/  HADD2.F32 R2, -RZ, R19.H0_H0 ;  /* 0x20000013ff027230 */ /* 0x020fe20000004100 */
[----:B------:R-:W-:Y:S01]  /*26c0*/  ISETP.GT.AND P1, PT, R3, 0x8, PT ;  /* 0x000000080300780c */ /* 0x000fe20003f24270 */
[----:B------:R-:W-:Y:S03]  /*26d0*/  BSSY B1, `(.L_x_39) ;  /* 0x0000008000017945 */ /* 0x000fe60003800000 */
[----:B------:R-:W-:Y:S01]  /*26e0*/  FMUL R2, R2, R57 ;  /* 0x0000003902027220 */ /* 0x000fe20000400000 */
[----:B------:R-:W-:-:S03]  /*26f0*/  ISETP.GT.AND P2, PT, R0, RZ, P1 ;  /* 0x000000ff0000720c */ /* 0x000fc60000f44270 */
[----:B------:R-:W-:-:S05]  /*2700*/  FFMA R2, R27, R56, R2 ;  /* 0x000000381b027223 */ /* 0x000fca0000000002 */
[----:B------:R-:W-:-:S05]  /*2710*/  F2FP.F16.F32.PACK_AB R2, RZ, R2 ;  /* 0x00000002ff02723e */ /* 0x000fca00000000ff */
[----:B------:R3:W-:Y:S01]  /*2720*/  @P0 STG.E.U16 desc[UR36][R10.64+0x2], R2 ;  /* 0x000002020a000986 */ /* 0x0007e2000c101524 */
[----:B------:R-:W-:Y:S05]  /*2730*/  @!P2 BRA `(.L_x_40) ;  /* 0x000000000004a947 */ /* 0x000fea0003800000 */
[----:B------:R4:W5:Y:S02]  /*2740*/  LDG.E.LTC128B.U16 R19, desc[UR36][R4.64+0x10] ;  /* 0x0000102404137981 */ /* 0x000964000c1e1520 */
.L_x_40:
[----:B------:R-:W-:Y:S05]  /*2750*/  BSYNC B1 ;  /* 0x0000000000017941 */ /* 0x000fea0003800000 */
.L_x_39:
[----:B---3-5:R-:W-:Y:S01]  /*2760*/  HADD2.F32 R2, -RZ, R19.H0_H0 ;  /* 0x20000013ff027230 */ /* 0x028fe20000004100 */
        /* <DEDUP_REMOVED lines=9> */
.L_x_42:
[----:B------:R-:W-:Y:S05]  /*2800*/  BSYNC B1 ;  /* 0x0000000000017941 */ /* 0x000fea0003800000 */
.L_x_41:
[----:B-----5:R-:W-:Y:S01]  /*2810*/  HADD2.F32 R2, -RZ, R19.H0_H0 ;  /* 0x20000013ff027230 */ /* 0x020fe20000004100 */
[----:B------:R-:W-:Y:S01]  /*2820*/  ISETP.GT.AND P1, PT, R0, 0x8, P1 ;  /* 0x000000080000780c */ /* 0x000fe20000f24270 */
[----:B------:R-:W-:Y:S03]  /*2830*/  BSSY B1, `(.L_x_43) ;  /* 0x0000007000017945 */ /* 0x000fe60003800000 */
[----:B------:R-:W-:-:S04]  /*2840*/  FMUL R2, R2, R57 ;  /* 0x0000003902027220 */ /* 0x000fc80000400000 */
[----:B------:R-:W-:-:S05]  /*2850*/  FFMA R2, R29, R56, R2 ;  /* 0x000000381d027223 */ /* 0x000fca0000000002 */
[----:B------:R-:W-:-:S05]  /*2860*/  F2FP.F16.F32.PACK_AB R2, RZ, R2 ;  /* 0x00000002ff02723e */ /* 0x000fca00000000ff */
[----:B------:R0:W-:Y:S01]  /*2870*/  @P3 STG.E.U16 desc[UR36][R6.64+0x12], R2 ;  /* 0x0000120206003986 */ /* 0x0001e2000c101524 */
[----:B------:R-:W-:Y:S05]  /*2880*/  @!P1 BRA `(.L_x_44) ;  /* 0x0000000000049947 */ /* 0x000fea0003800000 */
[----:B------:R0:W5:Y:S02]  /*2890*/  LDG.E.LTC128B.U16 R19, desc[UR36][R8.64+0x10] ;  /* 0x0000102408137981 */ /* 0x000164000c1e1520 */
.L_x_44:
[----:B------:R-:W-:Y:S05]  /*28a0*/  BSYNC B1 ;  /* 0x0000000000017941 */ /* 0x000fea0003800000 */
.L_x_43:
[----:B0----5:R-:W-:Y:S01]  /*28b0*/  HADD2.F32 R2, -RZ, R19.H0_H0 ;  /* 0x20000013ff027230 */ /* 0x021fe20000004100 */
[----:B------:R-:W-:Y:S01]  /*28c0*/  ISETP.GT.AND P0, PT, R0, 0x8, P0 ;  /* 0x000000080000780c */ /* 0x000fe20000704270 */
[----:B------:R-:W-:Y:S03]  /*28d0*/  BSSY B1, `(.L_x_45) ;  /* 0x0000007000017945 */ /* 0x000fe60003800000 */
[----:B---3--:R-:W-:-:S04]  /*28e0*/  FMUL R13, R2, R57 ;  /* 0x00000039020d7220 */ /* 0x008fc80000400000 */
[----:B------:R-:W-:-:S05]  /*28f0*/  FFMA R13, R30, R56, R13 ;  /* 0x000000381e0d7223 */ /* 0x000fca000000000d */
[----:B------:R-:W-:-:S05]  /*2900*/  F2FP.F16.F32.PACK_AB R13, RZ, R13 ;  /* 0x0000000dff0d723e */ /* 0x000fca00000000ff */
[----:B------:R0:W-:Y:S01]  /*2910*/  @P1 STG.E.U16 desc[UR36][R10.64+0x10], R13 ;  /* 0x0000100d0a001986 */ /* 0x0001e2000c101524 */
[----:B------:R-:W-:Y:S05]  /*2920*/  @!P0 BRA `(.L_x_46) ;  /* 0x0000000000048947 */ /* 0x000fea0003800000 */
[----:B------:R3:W5:Y:S02]  /*2930*/  LDG.E.LTC128B.U16 R19, desc[UR36][R8.64+0x12] ;  /* 0x0000122408137981 */ /* 0x000764000c1e1520 */
.L_x_46:
[----:B------:R-:W-:Y:S05]  /*2940*/  BSYNC B1 ;  /* 0x0000000000017941 */ /* 0x000fea0003800000 */
.L_x_45:
        /* <DEDUP_REMOVED lines=10> */
.L_x_48:
[----:B------:R-:W-:Y:S05]  /*29f0*/  BSYNC B1 ;  /* 0x0000000000017941 */ /* 0x000fea0003800000 */
.L_x_47:
[----:B0----5:R-:W-:Y:S01]  /*2a00*/  HADD2.F32 R2, -RZ, R19.H0_H0 ;  /* 0x20000013ff027230 */ /* 0x021fe20000004100 */
        /* <DEDUP_REMOVED lines=9> */
.L_x_50:
[----:B------:R-:W-:Y:S05]  /*2aa0*/  BSYNC B1 ;  /* 0x0000000000017941 */ /* 0x000fea0003800000 */
.L_x_49:
        /* <DEDUP_REMOVED lines=9> */
.L_x_52:
[----:B------:R-:W-:Y:S05]  /*2b40*/  BSYNC B1 ;  /* 0x0000000000017941 */ /* 0x000fea0003800000 */
.L_x_51:
[----:B0----5:R-:W-:Y:S01]  /*2b50*/  HADD2.F32 R2, -RZ, R19.H0_H0 ;  /* 0x20000013ff027230 */ /* 0x021fe20000004100 */
        /* <DEDUP_REMOVED lines=8> */
.L_x_54:
[----:B------:R-:W-:Y:S05]  /*2be0*/  BSYNC B1 ;  /* 0x0000000000017941 */ /* 0x000fea0003800000 */
.L_x_53:
        /* <DEDUP_REMOVED lines=10> */
.L_x_56:
[----:B------:R-:W-:Y:S05]  /*2c90*/  BSYNC B1 ;  /* 0x0000000000017941 */ /* 0x000fea0003800000 */
.L_x_55:
        /* <DEDUP_REMOVED lines=10> */
.L_x_58:
[----:B------:R-:W-:Y:S05]  /*2d40*/  BSYNC B1 ;  /* 0x0000000000017941 */ /* 0x000fea0003800000 */
.L_x_57:
        /* <DEDUP_REMOVED lines=9> */
.L_x_60:
[----:B------:R-:W-:Y:S05]  /*2de0*/  BSYNC B1 ;  /* 0x0000000000017941 */ /* 0x000fea0003800000 */
.L_x_59:
        /* <DEDUP_REMOVED lines=9> */
.L_x_62:
[----:B------:R-:W-:Y:S05]  /*2e80*/  BSYNC B1 ;  /* 0x0000000000017941 */ /* 0x000fea0003800000 */
.L_x_61:
        /* <DEDUP_REMOVED lines=10> */
.L_x_64:
[----:B------:R-:W-:Y:S05]  /*2f30*/  BSYNC B1 ;  /* 0x0000000000017941 */ /* 0x000fea0003800000 */
.L_x_63:
        /* <DEDUP_REMOVED lines=10> */
.L_x_66:
[----:B------:R-:W-:Y:S05]  /*2fe0*/  BSYNC B1 ;  /* 0x0000000000017941 */ /* 0x000fea0003800000 */
.L_x_65:
        /* <DEDUP_REMOVED lines=9> */
.L_x_68:
[----:B------:R-:W-:Y:S05]  /*3080*/  BSYNC B1 ;  /* 0x0000000000017941 */ /* 0x000fea0003800000 */
.L_x_67:
        /* <DEDUP_REMOVED lines=9> */
.L_x_70:
[----:B------:R-:W-:Y:S05]  /*3120*/  BSYNC B1 ;  /* 0x0000000000017941 */ /* 0x000fea0003800000 */
.L_x_69:
        /* <DEDUP_REMOVED lines=10> */
.L_x_72:
[----:B------:R-:W-:Y:S05]  /*31d0*/  BSYNC B1 ;  /* 0x0000000000017941 */ /* 0x000fea0003800000 */
.L_x_71:
        /* <DEDUP_REMOVED lines=10> */
.L_x_74:
[----:B------:R-:W-:Y:S05]  /*3280*/  BSYNC B1 ;  /* 0x0000000000017941 */ /* 0x000fea0003800000 */
.L_x_73:
        /* <DEDUP_REMOVED lines=9> */
.L_x_76:
[----:B------:R-:W-:Y:S05]  /*3320*/  BSYNC B1 ;  /* 0x0000000000017941 */ /* 0x000fea0003800000 */
.L_x_75:
        /* <DEDUP_REMOVED lines=9> */
.L_x_78:
[----:B------:R-:W-:Y:S05]  /*33c0*/  BSYNC B1 ;  /* 0x0000000000017941 */ /* 0x000fea0003800000 */
.L_x_77:
        /* <DEDUP_REMOVED lines=10> */
.L_x_80:
[----:B------:R-:W-:Y:S05]  /*3470*/  BSYNC B1 ;  /* 0x0000000000017941 */ /* 0x000fea0003800000 */
.L_x_79:
        /* <DEDUP_REMOVED lines=10> */
.L_x_82:
[----:B------:R-:W-:Y:S05]  /*3520*/  BSYNC B1 ;  /* 0x0000000000017941 */ /* 0x000fea0003800000 */
.L_x_81:
        /* <DEDUP_REMOVED lines=9> */
.L_x_84:
[----:B------:R-:W-:Y:S05]  /*35c0*/  BSYNC B1 ;  /* 0x0000000000017941 */ /* 0x000fea0003800000 */
.L_x_83:
        /* <DEDUP_REMOVED lines=9> */
.L_x_86:
[----:B------:R-:W-:Y:S05]  /*3660*/  BSYNC B1 ;  /* 0x0000000000017941 */ /* 0x000fea0003800000 */
.L_x_85:
        /* <DEDUP_REMOVED lines=10> */
.L_x_88:
[----:B------:R-:W-:Y:S05]  /*3710*/  BSYNC B1 ;  /* 0x0000000000017941 */ /* 0x000fea0003800000 */
.L_x_87:
[----:B0----5:R-:W-:Y:S01]  /*3720*/  HADD2.F32 R2, -RZ, R19.H0_H0 ;  /* 0x20000013ff027230 */ /* 0x021fe20000004100 */
[----:B------:R-:W-:Y:S01]  /*3730*/  ISETP.GT.AND P0, PT, R3, 0x39, PT ;  /* 0x000000390300780c */ /* 0x000fe20003f04270 */
[----:B------:R-:W-:Y:S01]  /*3740*/  @P2 IMAD.MOV.U32 R3, RZ, RZ, R7 ;  /* 0x000000ffff032224 */ /* 0x000fe200078e0007 */
[----:B------:R-:W-:Y:S02]  /*3750*/  BSSY B1, `(.L_x_89) ;  /* 0x0000009000017945 */ /* 0x000fe40003800000 */
[----:B------:R-:W-:Y:S01]  /*3760*/  FMUL R13, R2, R57 ;  /* 0x00000039020d7220 */ /* 0x000fe20000400000 */
[----:B------:R-:W-:Y:S01]  /*3770*/  @P2 IMAD.MOV.U32 R2, RZ, RZ, R6 ;  /* 0x000000ffff022224 */ /* 0x000fe200078e0006 */
[----:B------:R-:W-:Y:S02]  /*3780*/  ISETP.GT.AND P3, PT, R0, RZ, P0 ;  /* 0x000000ff0000720c */ /* 0x000fe40000764270 */
[----:B------:R-:W-:-:S05]  /*3790*/  FFMA R13, R52, R56, R13 ;  /* 0x00000038340d7223 */ /* 0x000fca000000000d */
[----:B------:R-:W-:-:S05]  /*37a0*/  F2FP.F16.F32.PACK_AB R13, RZ, R13 ;  /* 0x0000000dff0d723e */ /* 0x000fca00000000ff */
[----:B------:R0:W-:Y:S01]  /*37b0*/  @P2 STG.E.U16 desc[UR36][R2.64+0x70], R13 ;  /* 0x0000700d02002986 */ /* 0x0001e2000c101524 */
[----:B------:R-:W-:Y:S05]  /*37c0*/  @!P3 BRA `(.L_x_90) ;  /* 0x000000000004b947 */ /* 0x000fea0003800000 */
[----:B------:R0:W5:Y:S02]  /*37d0*/  LDG.E.LTC128B.U16 R19, desc[UR36][R4.64+0x72] ;  /* 0x0000722404137981 */ /* 0x000164000c1e1520 */
.L_x_90:
[----:B------:R-:W-:Y:S05]  /*37e0*/  BSYNC B1 ;  /* 0x0000000000017941 */ /* 0x000fea0003800000 */
.L_x_89:
        /* <DEDUP_REMOVED lines=9> */
.L_x_92:
[----:B------:R-:W-:Y:S05]  /*3880*/  BSYNC B1 ;  /* 0x0000000000017941 */ /* 0x000fea0003800000 */
.L_x_91:
[----:B0----5:R-:W-:Y:S01]  /*3890*/  HADD2.F32 R2, -RZ, R19.H0_H0 ;  /* 0x20000013ff027230 */ /* 0x021fe20000004100 */
[----:B------:R-:W-:Y:S01]  /*38a0*/  ISETP.GT.AND P0, PT, R0, 0x8, P0 ;  /* 0x000000080000780c */ /* 0x000fe20000704270 */
[----:B------:R-:W-:Y:S03]  /*38b0*/  BSSY B1, `(.L_x_93) ;  /* 0x000000a000017945 */ /* 0x000fe60003800000 */
[----:B------:R-:W-:Y:S01]  /*38c0*/  FMUL R3, R2, R57 ;  /* 0x0000003902037220 */ /* 0x000fe20000400000 */
[----:B------:R-:W-:-:S03]  /*38d0*/  @P1 IMAD.MOV.U32 R2, RZ, RZ, R10 ;  /* 0x000000ffff021224 */ /* 0x000fc600078e000a */
[----:B------:R-:W-:-:S05]  /*38e0*/  FFMA R3, R54, R56, R3 ;  /* 0x0000003836037223 */ /* 0x000fca0000000003 */
[----:B------:R-:W-:-:S04]  /*38f0*/  F2FP.F16.F32.PACK_AB R3, RZ, R3 ;  /* 0x00000003ff03723e */ /* 0x000fc800000000ff */
[----:B----4-:R-:W-:Y:S01]  /*3900*/  PRMT R4, R3, 0x7610, R4 ;  /* 0x0000761003047816 */ /* 0x010fe20000000004 */
[----:B------:R-:W-:-:S05]  /*3910*/  @P1 IMAD.MOV.U32 R3, RZ, RZ, R11 ;  /* 0x000000ffff031224 */ /* 0x000fca00078e000b */
[----:B------:R0:W-:Y:S01]  /*3920*/  @P1 STG.E.U16 desc[UR36][R2.64+0x70], R4 ;  /* 0x0000700402001986 */ /* 0x0001e2000c101524 */
[----:B------:R-:W-:Y:S05]  /*3930*/  @!P0 BRA `(.L_x_94) ;  /* 0x0000000000048947 */ /* 0x000fea0003800000 */
[----:B------:R4:W5:Y:S02]  /*3940*/  LDG.E.LTC128B.U16 R19, desc[UR36][R8.64+0x72] ;  /* 0x0000722408137981 */ /* 0x000964000c1e1520 */
.L_x_94:
[----:B------:R-:W-:Y:S05]  /*3950*/  BSYNC B1 ;  /* 0x0000000000017941 */ /* 0x000fea0003800000 */
.L_x_93:
[----:B------:R-:W-:Y:S05]  /*3960*/  @!P0 BRA `(.L_x_95) ;  /* 0x0000000800a88947 */ /* 0x000fea0003800000 */
[----:B-----5:R-:W-:-:S05]  /*3970*/  HADD2.F32 R0, -RZ, R19.H0_H0 ;  /* 0x20000013ff007230 */ /* 0x020fca0000004100 */
[----:B------:R-:W-:-:S04]  /*3980*/  FMUL R0, R0, R57 ;  /* 0x0000003900007220 */ /* 0x000fc80000400000 */
[----:B------:R-:W-:-:S05]  /*3990*/  FFMA R0, R55, R56, R0 ;  /* 0x0000003837007223 */ /* 0x000fca0000000000 */
[----:B------:R-:W-:-:S05]  /*39a0*/  F2FP.F16.F32.PACK_AB R0, RZ, R0 ;  /* 0x00000000ff00723e */ /* 0x000fca00000000ff */
[----:B------:R0:W-:Y:S01]  /*39b0*/  STG.E.U16 desc[UR36][R10.64+0x72], R0 ;  /* 0x000072000a007986 */ /* 0x0001e2000c101524 */
[----:B------:R-:W-:Y:S05]  /*39c0*/  BRA `(.L_x_95) ;  /* 0x0000000800907947 */ /* 0x000fea0003800000 */
.L_x_34:
[----:B------:R-:W-:Y:S01]  /*39d0*/  ISETP.GT.AND P0, PT, R3, 0x1, PT ;  /* 0x000000010300780c */ /* 0x000fe20003f04270 */
[----:B------:R-:W-:Y:S01]  /*39e0*/  ULDC.64 UR4, c[0x0][0x5c0] ;  /* 0x0001700000047ab9 */ /* 0x000fe20000000a00 */
[-C--:B------:R-:W-:Y:S01]  /*39f0*/  FMUL R24, R24, R56.reuse ;  /* 0x0000003818187220 */ /* 0x080fe20000400000 */
[-C--:B------:R-:W-:Y:S01]  /*3a00*/  FMUL R25, R25, R56.reuse ;  /* 0x0000003819197220 */ /* 0x080fe20000400000 */
[----:B------:R-:W-:Y:S01]  /*3a10*/  ISETP.GT.AND P3, PT, R0, RZ, P0 ;  /* 0x000000ff0000720c */ /* 0x000fe20000764270 */
[-C--:B------:R-:W-:Y:S01]  /*3a20*/  FMUL R26, R26, R56.reuse ;  /* 0x000000381a1a7220 */ /* 0x080fe20000400000 */
[----:B------:R-:W-:Y:S01]  /*3a30*/  LEA R4, P4, R68, UR4, 0x1 ;  /* 0x0000000444047c11 */ /* 0x000fe2000f8808ff */
[----:B------:R-:W-:Y:S01]  /*3a40*/  FMUL R27, R27, R56 ;  /* 0x000000381b1b7220 */ /* 0x000fe20000400000 */
[----:B------:R-:W-:Y:S01]  /*3a50*/  F2FP.F16.F32.PACK_AB R24, RZ, R24 ;  /* 0x00000018ff18723e */ /* 0x000fe200000000ff */
[-C--:B------:R-:W-:Y:S01]  /*3a60*/  FMUL R28, R28, R56.reuse ;  /* 0x000000381c1c7220 */ /* 0x080fe20000400000 */
[----:B------:R-:W-:Y:S01]  /*3a70*/  LEA.HI.X R5, R68, UR5, R7, 0x1, P4 ;  /* 0x0000000544057c11 */ /* 0x000fe2000a0f0c07 */
[-C--:B------:R-:W-:Y:S01]  /*3a80*/  FMUL R29, R29, R56.reuse ;  /* 0x000000381d1d7220 */ /* 0x080fe20000400000 */
[----:B------:R-:W-:Y:S01]  /*3a90*/  F2FP.F16.F32.PACK_AB R25, RZ, R25 ;  /* 0x00000019ff19723e */ /* 0x000fe200000000ff */
[-C--:B------:R-:W-:Y:S01]  /*3aa0*/  FMUL R30, R30, R56.reuse ;  /* 0x000000381e1e7220 */ /* 0x080fe20000400000 */
[----:B------:R-:W-:Y:S01]  /*3ab0*/  SHF.L.U64.HI R75, R74, 0x4, R75 ;  /* 0x000000044a4b7819 */ /* 0x000fe2000001024b */
[----:B------:R-:W-:Y:S01]  /*3ac0*/  @P1 STG.E.U16 desc[UR36][R4.64], R24 ;  /* 0x0000001804001986 */ /* 0x000fe2000c101524 */
[----:B------:R-:W-:Y:S01]  /*3ad0*/  ISETP.GT.AND P1, PT, R3, 0x8, PT ;  /* 0x000000080300780c */ /* 0x000fe20003f24270 */
[----:B------:R-:W-:Y:S01]  /*3ae0*/  FMUL R31, R31, R56 ;  /* 0x000000381f1f7220 */ /* 0x000fe20000400000 */
[----:B------:R-:W-:Y:S01]  /*3af0*/  ISETP.GT.AND P4, PT, R0, 0x8, P0 ;  /* 0x000000080000780c */ /* 0x000fe20000784270 */
[----:B------:R-:W-:Y:S01]  /*3b00*/  @P3 STG.E.U16 desc[UR36][R4.64+0x2], R25 ;  /* 0x0000021904003986 */ /* 0x000fe2000c101524 */
[----:B------:R-:W-:Y:S01]  /*3b10*/  LEA R6, P3, R74, R4, 0x4 ;  /* 0x000000044a067211 */ /* 0x000fe200078620ff */
[-C--:B------:R-:W-:Y:S01]  /*3b20*/  FMUL R32, R32, R56.reuse ;  /* 0x0000003820207220 */ /* 0x080fe20000400000 */
[C---:B------:R-:W-:Y:S01]  /*3b30*/  ISETP.GT.AND P2, PT, R0.reuse, 0x8, P2 ;  /* 0x000000080000780c */ /* 0x040fe20001744270 */
[-C--:B------:R-:W-:Y:S01]  /*3b40*/  FMUL R33, R33, R56.reuse ;  /* 0x0000003821217220 */ /* 0x080fe20000400000 */
[----:B------:R-:W-:Y:S01]  /*3b50*/  ISETP.GT.AND P0, PT, R3, 0x9, PT ;  /* 0x000000090300780c */ /* 0x000fe20003f04270 */
[----:B------:R-:W-:Y:S01]  /*3b60*/  IMAD.X R7, R75, 0x1, R5, P3 ;  /* 0x000000014b077824 */ /* 0x000fe200018e0605 */
[----:B------:R-:W-:Y:S01]  /*3b70*/  ISETP.GT.AND P5, PT, R0, RZ, P1 ;  /* 0x000000ff0000720c */ /* 0x000fe20000fa4270 */
[-C--:B------:R-:W-:Y:S01]  /*3b80*/  FMUL R34, R34, R56.reuse ;  /* 0x0000003822227220 */ /* 0x080fe20000400000 */
[----:B------:R-:W-:Y:S01]  /*3b90*/  ISETP.GT.AND P3, PT, R0, RZ, P0 ;  /* 0x000000ff0000720c */ /* 0x000fe20000764270 */
[----:B------:R-:W-:Y:S01]  /*3ba0*/  FMUL R35, R35, R56 ;  /* 0x0000003823237220 */ /* 0x000fe20000400000 */
[----:B------:R-:W-:Y:S01]  /*3bb0*/  F2FP.F16.F32.PACK_AB R26, RZ, R26 ;  /* 0x0000001aff1a723e */ /* 0x000fe200000000ff */
[-C--:B------:R-:W-:Y:S01]  /*3bc0*/  FMUL R36, R36, R56.reuse ;  /* 0x0000003824247220 */ /* 0x080fe20000400000 */
[----:B------:R-:W-:Y:S01]  /*3bd0*/  F2FP.F16.F32.PACK_AB R27, RZ, R27 ;  /* 0x0000001bff1b723e */ /* 0x000fe200000000ff */
[----:B------:R-:W-:Y:S01]  /*3be0*/  FMUL R37, R37, R56 ;  /* 0x0000003825257220 */ /* 0x000fe20000400000 */
[----:B------:R-:W-:Y:S01]  /*3bf0*/  F2FP.F16.F32.PACK_AB R28, RZ, R28 ;  /* 0x0000001cff1c723e */ /* 0x000fe200000000ff */
[----:B------:R-:W-:Y:S01]  /*3c00*/  @P2 STG.E.U16 desc[UR36][R6.64], R26 ;  /* 0x0000001a06002986 */ /* 0x000fe2000c101524 */
[----:B------:R-:W-:Y:S01]  /*3c10*/  F2FP.F16.F32.PACK_AB R29, RZ, R29 ;  /* 0x0000001dff1d723e */ /* 0x000fe200000000ff */
[-C--:B------:R-:W-:Y:S01]  /*3c20*/  FMUL R38, R38, R56.reuse ;  /* 0x0000003826267220 */ /* 0x080fe20000400000 */
[C---:B------:R-:W-:Y:S01]  /*3c30*/  ISETP.GT.AND P2, PT, R0.reuse, 0x8, P1 ;  /* 0x000000080000780c */ /* 0x040fe20000f44270 */
[----:B------:R-:W-:Y:S01]  /*3c40*/  @P4 STG.E.U16 desc[UR36][R6.64+0x2], R27 ;  /* 0x0000021b06004986 */ /* 0x000fe2000c101524 */
[----:B------:R-:W-:Y:S01]  /*3c50*/  ISETP.GT.AND P1, PT, R3, 0x10, PT ;  /* 0x000000100300780c */ /* 0x000fe20003f24270 */
[----:B------:R-:W-:Y:S01]  /*3c60*/  FMUL R39, R39, R56 ;  /* 0x0000003827277220 */ /* 0x000fe20000400000 */
[----:B------:R-:W-:Y:S01]  /*3c70*/  F2FP.F16.F32.PACK_AB R30, RZ, R30 ;  /* 0x0000001eff1e723e */ /* 0x000fe200000000ff */
[----:B------:R-:W-:Y:S01]  /*3c80*/  @P5 STG.E.U16 desc[UR36][R4.64+0x10], R28 ;  /* 0x0000101c04005986 */ /* 0x000fe2000c101524 */
[----:B------:R-:W-:Y:S01]  /*3c90*/  ISETP.GT.AND P4, PT, R0, RZ, P1 ;  /* 0x000000ff0000720c */ /* 0x000fe20000f84270 */
[-C--:B------:R-:W-:Y:S01]  /*3ca0*/  FMUL R40, R40, R56.reuse ;  /* 0x0000003828287220 */ /* 0x080fe20000400000 */
[----:B------:R-:W-:Y:S01]  /*3cb0*/  F2FP.F16.F32.PACK_AB R31, RZ, R31 ;  /* 0x0000001fff1f723e */ /* 0x000fe200000000ff */
[----:B------:R-:W-:Y:S01]  /*3cc0*/  @P3 STG.E.U16 desc[UR36][R4.64+0x12], R29 ;  /* 0x0000121d04003986 */ /* 0x000fe2000c101524 */
[----:B------:R-:W-:Y:S01]  /*3cd0*/  ISETP.GT.AND P3, PT, R0, 0x8, P0 ;  /* 0x000000080000780c */ /* 0x000fe20000764270 */
[----:B------:R-:W-:Y:S01]  /*3ce0*/  FMUL R41, R41, R56 ;  /* 0x0000003829297220 */ /* 0x000fe20000400000 */
[----:B------:R-:W-:Y:S01]  /*3cf0*/  ISETP.GT.AND P0, PT, R3, 0x11, PT ;  /* 0x000000110300780c */ /* 0x000fe20003f04270 */
[----:B------:R-:W-:Y:S01]  /*3d00*/  @P2 STG.E.U16 desc[UR36][R6.64+0x10], R30 ;  /* 0x0000101e06002986 */ /* 0x000fe2000c101524 */
[----:B------:R-:W-:Y:S01]  /*3d10*/  F2FP.F16.F32.PACK_AB R32, RZ, R32 ;  /* 0x00000020ff20723e */ /* 0x000fe200000000ff */
[-C--:B------:R-:W-:Y:S01]  /*3d20*/  FMUL R42, R42, R56.reuse ;  /* 0x000000382a2a7220 */ /* 0x080fe20000400000 */
[C---:B------:R-:W-:Y:S01]  /*3d30*/  ISETP.GT.AND P5, PT, R0.reuse, RZ, P0 ;  /* 0x000000ff0000720c */ /* 0x040fe200007a4270 */
[-C--:B------:R-:W-:Y:S01]  /*3d40*/  FMUL R43, R43, R56.reuse ;  /* 0x000000382b2b7220 */ /* 0x080fe20000400000 */
[----:B------:R-:W-:Y:S01]  /*3d50*/  ISETP.GT.AND P2, PT, R0, 0x8, P1 ;  /* 0x000000080000780c */ /* 0x000fe20000f44270 */
[-C--:B------:R-:W-:Y:S01]  /*3d60*/  FMUL R44, R44, R56.reuse ;  /* 0x000000382c2c7220 */ /* 0x080fe20000400000 */
[----:B------:R-:W-:Y:S01]  /*3d70*/  ISETP.GT.AND P1, PT, R3, 0x18, PT ;  /* 0x000000180300780c */ /* 0x000fe20003f24270 */
[-C--:B------:R-:W-:Y:S01]  /*3d80*/  FMUL R45, R45, R56.reuse ;  /* 0x000000382d2d7220 */ /* 0x080fe20000400000 */
[----:B------:R-:W-:Y:S01]  /*3d90*/  F2FP.F16.F32.PACK_AB R33, RZ, R33 ;  /* 0x00000021ff21723e */ /* 0x000fe200000000ff */
[----:B------:R-:W-:Y:S01]  /*3da0*/  @P3 STG.E.U16 desc[UR36][R6.64+0x12], R31 ;  /* 0x0000121f06003986 */ /* 0x000fe2000c101524 */
[----:B------:R-:W-:Y:S01]  /*3db0*/  ISETP.GT.AND P3, PT, R0, 0x8, P0 ;  /* 0x000000080000780c */ /* 0x000fe20000764270 */
[-C--:B------:R-:W-:Y:S01]  /*3dc0*/  FMUL R46, R46, R56.reuse ;  /* 0x000000382e2e7220 */ /* 0x080fe20000400000 */
[----:B------:R-:W-:Y:S01]  /*3dd0*/  ISETP.GT.AND P0, PT, R3, 0x19, PT ;  /* 0x000000190300780c */ /* 0x000fe20003f04270 */
[----:B------:R-:W-:Y:S01]  /*3de0*/  @P4 STG.E.U16 desc[UR36][R4.64+0x20], R32 ;  /* 0x0000202004004986 */ /* 0x000fe2000c101524 */
[C---:B------:R-:W-:Y:S01]  /*3df0*/  ISETP.GT.AND P4, PT, R0.reuse, RZ, P1 ;  /* 0x000000ff0000720c */ /* 0x040fe20000f84270 */
[----:B------:R-:W-:Y:S01]  /*3e00*/  FMUL R47, R47, R56 ;  /* 0x000000382f2f7220 */ /* 0x000fe20000400000 */
[----:B------:R-:W-:Y:S01]  /*3e10*/  F2FP.F16.F32.PACK_AB R34, RZ, R34 ;  /* 0x00000022ff22723e */ /* 0x000fe200000000ff */
[----:B------:R-:W-:Y:S01]  /*3e20*/  @P5 STG.E.U16 desc[UR36][R4.64+0x22], R33 ;  /* 0x0000222104005986 */ /* 0x000fe2000c101524 */
[----:B------:R-:W-:Y:S01]  /*3e30*/  ISETP.GT.AND P5, PT, R0, RZ, P0 ;  /* 0x000000ff0000720c */ /* 0x000fe200007a4270 */
[----:B------:R-:W-:Y:S01]  /*3e40*/  FMUL R48, R48, R56 ;  /* 0x0000003830307220 */ /* 0x000fe20000400000 */
[----:B------:R-:W-:Y:S01]  /*3e50*/  F2FP.F16.F32.PACK_AB R35, RZ, R35 ;  /* 0x00000023ff23723e */ /* 0x000fe200000000ff */
[----:B------:R-:W-:Y:S01]  /*3e60*/  @P2 STG.E.U16 desc[UR36][R6.64+0x20], R34 ;  /* 0x0000202206002986 */ /* 0x000fe2000c101524 */
[----:B------:R-:W-:Y:S01]  /*3e70*/  F2FP.F16.F32.PACK_AB R36, RZ, R36 ;  /* 0x00000024ff24723e */ /* 0x000fe200000000ff */
[-C--:B------:R-:W-:Y:S01]  /*3e80*/  FMUL R49, R49, R56.reuse ;  /* 0x0000003831317220 */ /* 0x080fe20000400000 */
[----:B------:R-:W-:Y:S01]  /*3e90*/  ISETP.GT.AND P2, PT, R0, 0x8, P1 ;  /* 0x000000080000780c */ /* 0x000fe20000f44270 */
[----:B------:R-:W-:Y:S01]  /*3ea0*/  @P3 STG.E.U16 desc[UR36][R6.64+0x22], R35 ;  /* 0x0000222306003986 */ /* 0x000fe2000c101524 */
[----:B------:R-:W-:Y:S01]  /*3eb0*/  ISETP.GT.AND P1, PT, R3, 0x20, PT ;  /* 0x000000200300780c */ /* 0x000fe20003f24270 */
[-C--:B------:R-:W-:Y:S01]  /*3ec0*/  FMUL R50, R50, R56.reuse ;  /* 0x0000003832327220 */ /* 0x080fe20000400000 */
[----:B------:R-:W-:Y:S01]  /*3ed0*/  F2FP.F16.F32.PACK_AB R37, RZ, R37 ;  /* 0x00000025ff25723e */ /* 0x000fe200000000ff */
[----:B------:R-:W-:Y:S01]  /*3ee0*/  @P4 STG.E.U16 desc[UR36][R4.64+0x30], R36 ;  /* 0x0000302404004986 */ /* 0x000fe2000c101524 */
[C---:B------:R-:W-:Y:S01]  /*3ef0*/  ISETP.GT.AND P3, PT, R0.reuse, 0x8, P0 ;  /* 0x000000080000780c */ /* 0x040fe20000764270 */
[-C--:B------:R-:W-:Y:S01]  /*3f00*/  FMUL R51, R51, R56.reuse ;  /* 0x0000003833337220 */ /* 0x080fe20000400000 */
[----:B------:R-:W-:Y:S01]  /*3f10*/  ISETP.GT.AND P0, PT, R3, 0x21, PT ;  /* 0x000000210300780c */ /* 0x000fe20003f04270 */
[----:B------:R-:W-:Y:S01]  /*3f20*/  @P5 STG.E.U16 desc[UR36][R4.64+0x32], R37 ;  /* 0x0000322504005986 */ /* 0x000fe2000c101524 */
        /* <DEDUP_REMOVED lines=10> */
[----:B------:R-:W-:-:S02]  /*3fd0*/  F2FP.F16.F32.PACK_AB R41, RZ, R41 ;  /* 0x00000029ff29723e */ /* 0x000fc400000000ff */
[C---:B------:R-:W-:Y:S01]  /*3fe0*/  ISETP.GT.AND P1, PT, R0.reuse, 0x8, P1 ;  /* 0x000000080000780c */ /* 0x040fe20000f24270 */
[----:B------:R-:W-:Y:S01]  /*3ff0*/  @P3 STG.E.U16 desc[UR36][R6.64+0x32], R39 ;  /* 0x0000322706003986 */ /* 0x000fe2000c101524 */
[C---:B------:R-:W-:Y:S02]  /*4000*/  ISETP.GT.AND P2, PT, R0.reuse, 0x8, P0 ;  /* 0x000000080000780c */ /* 0x040fe40000744270 */
[C---:B------:R-:W-:Y:S01]  /*4010*/  ISETP.GT.AND P0, PT, R3.reuse, 0x29, PT ;  /* 0x000000290300780c */ /* 0x040fe20003f04270 */
[----:B------:R-:W-:Y:S01]  /*4020*/  @P4 STG.E.U16 desc[UR36][R4.64+0x40], R40 ;  /* 0x0000402804004986 */ /* 0x000fe2000c101524 */
[----:B------:R-:W-:Y:S02]  /*4030*/  ISETP.GT.AND P4, PT, R3, 0x28, PT ;  /* 0x000000280300780c */ /* 0x000fe40003f84270 */
[----:B------:R-:W-:Y:S01]  /*4040*/  F2FP.F16.F32.PACK_AB R42, RZ, R42 ;  /* 0x0000002aff2a723e */ /* 0x000fe200000000ff */
[----:B------:R-:W-:Y:S01]  /*4050*/  @P5 STG.E.U16 desc[UR36][R4.64+0x42], R41 ;  /* 0x0000422904005986 */ /* 0x000fe2000c101524 */
[----:B------:R-:W-:-:S02]  /*4060*/  ISETP.GT.AND P5, PT, R0, RZ, P4 ;  /* 0x000000ff0000720c */ /* 0x000fc400027a4270 */
[C---:B------:R-:W-:Y:S01]  /*4070*/  ISETP.GT.AND P3, PT, R0.reuse, RZ, P0 ;  /* 0x000000ff0000720c */ /* 0x040fe20000764270 */
[----:B------:R-:W-:Y:S01]  /*4080*/  @P1 STG.E.U16 desc[UR36][R6.64+0x40], R42 ;  /* 0x0000402a06001986 */ /* 0x000fe2000c101524 */
[----:B------:R-:W-:Y:S02]  /*4090*/  F2FP.F16.F32.PACK_AB R43, RZ, R43 ;  /* 0x0000002bff2b723e */ /* 0x000fe400000000ff */
[----:B------:R-:W-:Y:S02]  /*40a0*/  F2FP.F16.F32.PACK_AB R44, RZ, R44 ;  /* 0x0000002cff2c723e */ /* 0x000fe400000000ff */
[C---:B------:R-:W-:Y:S01]  /*40b0*/  ISETP.GT.AND P4, PT, R0.reuse, 0x8, P4 ;  /* 0x000000080000780c */ /* 0x040fe20002784270 */
[----:B------:R-:W-:Y:S01]  /*40c0*/  @P2 STG.E.U16 desc[UR36][R6.64+0x42], R43 ;  /* 0x0000422b06002986 */ /* 0x000fe2000c101524 */
[----:B------:R-:W-:Y:S02]  /*40d0*/  F2FP.F16.F32.PACK_AB R45, RZ, R45 ;  /* 0x0000002dff2d723e */ /* 0x000fe400000000ff */
[----:B------:R-:W-:Y:S01]  /*40e0*/  ISETP.GT.AND P2, PT, R3, 0x31, PT ;  /* 0x000000310300780c */ /* 0x000fe20003f44270 */
[----:B------:R-:W-:Y:S01]  /*40f0*/  @P5 STG.E.U16 desc[UR36][R4.64+0x50], R44 ;  /* 0x0000502c04005986 */ /* 0x000fe2000c101524 */
[----:B------:R-:W-:-:S02]  /*4100*/  ISETP.GT.AND P5, PT, R0, 0x8, P0 ;  /* 0x000000080000780c */ /* 0x000fc400007a4270 */
[C---:B------:R-:W-:Y:S01]  /*4110*/  ISETP.GT.AND P1, PT, R3.reuse, 0x38, PT ;  /* 0x000000380300780c */ /* 0x040fe20003f24270 */
[----:B------:R-:W-:Y:S01]  /*4120*/  @P3 STG.E.U16 desc[UR36][R4.64+0x52], R45 ;  /* 0x0000522d04003986 */ /* 0x000fe2000c101524 */
[C---:B------:R-:W-:Y:S02]  /*4130*/  ISETP.GT.AND P3, PT, R3.reuse, 0x30, PT ;  /* 0x000000300300780c */ /* 0x040fe40003f64270 */
[----:B------:R-:W-:Y:S01]  /*4140*/  ISETP.GT.AND P0, PT, R3, 0x39, PT ;  /* 0x000000390300780c */ /* 0x000fe20003f04270 */
[----:B------:R-:W-:Y:S01]  /*4150*/  @P4 IMAD.MOV.U32 R2, RZ, RZ, R6 ;  /* 0x000000ffff024224 */ /* 0x000fe200078e0006 */
[----:B------:R-:W-:Y:S01]  /*4160*/  F2FP.F16.F32.PACK_AB R46, RZ, R46 ;  /* 0x0000002eff2e723e */ /* 0x000fe200000000ff */
[----:B------:R-:W-:Y:S01]  /*4170*/  @P4 IMAD.MOV.U32 R3, RZ, RZ, R7 ;  /* 0x000000ffff034224 */ /* 0x000fe200078e0007 */
[----:B------:R-:W-:Y:S02]  /*4180*/  F2FP.F16.F32.PACK_AB R47, RZ, R47 ;  /* 0x0000002fff2f723e */ /* 0x000fe400000000ff */
[----:B------:R-:W-:-:S02]  /*4190*/  F2FP.F16.F32.PACK_AB R48, RZ, R48 ;  /* 0x00000030ff30723e */ /* 0x000fc400000000ff */
[----:B------:R1:W-:Y:S01]  /*41a0*/  @P4 STG.E.U16 desc[UR36][R2.64+0x50], R46 ;  /* 0x0000502e02004986 */ /* 0x0003e2000c101524 */
[C---:B------:R-:W-:Y:S02]  /*41b0*/  ISETP.GT.AND P4, PT, R0.reuse, RZ, P2 ;  /* 0x000000ff0000720c */ /* 0x040fe40001784270 */
[----:B------:R-:W-:Y:S02]  /*41c0*/  F2FP.F16.F32.PACK_AB R49, RZ, R49 ;  /* 0x00000031ff31723e */ /* 0x000fe400000000ff */
[----:B------:R-:W-:Y:S02]  /*41d0*/  ISETP.GT.AND P2, PT, R0, 0x8, P2 ;  /* 0x000000080000780c */ /* 0x000fe40001744270 */
[----:B------:R-:W-:Y:S02]  /*41e0*/  F2FP.F16.F32.PACK_AB R50, RZ, R50 ;  /* 0x00000032ff32723e */ /* 0x000fe400000000ff */
[----:B------:R-:W-:Y:S02]  /*41f0*/  F2FP.F16.F32.PACK_AB R51, RZ, R51 ;  /* 0x00000033ff33723e */ /* 0x000fe400000000ff */
[----:B------:R-:W-:Y:S01]  /*4200*/  F2FP.F16.F32.PACK_AB R52, RZ, R52 ;  /* 0x00000034ff34723e */ /* 0x000fe200000000ff */
[----:B-1----:R-:W-:Y:S01]  /*4210*/  @P5 IMAD.MOV.U32 R2, RZ, RZ, R6 ;  /* 0x000000ffff025224 */ /* 0x002fe200078e0006 */
[----:B------:R-:W-:Y:S01]  /*4220*/  F2FP.F16.F32.PACK_AB R53, RZ, R53 ;  /* 0x00000035ff35723e */ /* 0x000fe200000000ff */
[----:B------:R-:W-:Y:S01]  /*4230*/  @P5 IMAD.MOV.U32 R3, RZ, RZ, R7 ;  /* 0x000000ffff035224 */ /* 0x000fe200078e0007 */
[----:B------:R-:W-:-:S02]  /*4240*/  F2FP.F16.F32.PACK_AB R54, RZ, R54 ;  /* 0x00000036ff36723e */ /* 0x000fc400000000ff */
[----:B------:R-:W-:Y:S02]  /*4250*/  F2FP.F16.F32.PACK_AB R55, RZ, R55 ;  /* 0x00000037ff37723e */ /* 0x000fe400000000ff */
[----:B------:R1:W-:Y:S01]  /*4260*/  @P5 STG.E.U16 desc[UR36][R2.64+0x52], R47 ;  /* 0x0000522f02005986 */ /* 0x0003e2000c101524 */
[C---:B------:R-:W-:Y:S02]  /*4270*/  ISETP.GT.AND P5, PT, R0.reuse, RZ, P3 ;  /* 0x000000ff0000720c */ /* 0x040fe40001fa4270 */
[----:B------:R-:W-:-:S11]  /*4280*/  ISETP.GT.AND P3, PT, R0, 0x8, P3 ;  /* 0x000000080000780c */ /* 0x000fd60001f64270 */
[----:B-1----:R-:W-:Y:S02]  /*4290*/  @P5 IMAD.MOV.U32 R2, RZ, RZ, R4 ;  /* 0x000000ffff025224 */ /* 0x002fe400078e0004 */
[----:B------:R-:W-:-:S05]  /*42a0*/  @P5 IMAD.MOV.U32 R3, RZ, RZ, R5 ;  /* 0x000000ffff035224 */ /* 0x000fca00078e0005 */
[----:B------:R1:W-:Y:S01]  /*42b0*/  @P5 STG.E.U16 desc[UR36][R2.64+0x60], R48 ;  /* 0x0000603002005986 */ /* 0x0003e2000c101524 */
[C---:B------:R-:W-:Y:S02]  /*42c0*/  ISETP.GT.AND P5, PT, R0.reuse, RZ, P0 ;  /* 0x000000ff0000720c */ /* 0x040fe400007a4270 */
[----:B------:R-:W-:Y:S01]  /*42d0*/  ISETP.GT.AND P0, PT, R0, 0x8, P0 ;  /* 0x000000080000780c */ /* 0x000fe20000704270 */
[----:B-1----:R-:W-:Y:S02]  /*42e0*/  @P4 IMAD.MOV.U32 R2, RZ, RZ, R4 ;  /* 0x000000ffff024224 */ /* 0x002fe400078e0004 */
[----:B------:R-:W-:-:S05]  /*42f0*/  @P4 IMAD.MOV.U32 R3, RZ, RZ, R5 ;  /* 0x000000ffff034224 */ /* 0x000fca00078e0005 */
[----:B------:R1:W-:Y:S01]  /*4300*/  @P4 STG.E.U16 desc[UR36][R2.64+0x62], R49 ;  /* 0x0000623102004986 */ /* 0x0003e2000c101524 */
[C---:B------:R-:W-:Y:S02]  /*4310*/  ISETP.GT.AND P4, PT, R0.reuse, RZ, P1 ;  /* 0x000000ff0000720c */ /* 0x040fe40000f84270 */
[----:B------:R-:W-:Y:S01]  /*4320*/  ISETP.GT.AND P1, PT, R0, 0x8, P1 ;  /* 0x000000080000780c */ /* 0x000fe20000f24270 */
[----:B-1----:R-:W-:Y:S02]  /*4330*/  @P3 IMAD.MOV.U32 R2, RZ, RZ, R6 ;  /* 0x000000ffff023224 */ /* 0x002fe400078e0006 */
[----:B------:R-:W-:-:S05]  /*4340*/  @P3 IMAD.MOV.U32 R3, RZ, RZ, R7 ;  /* 0x000000ffff033224 */ /* 0x000fca00078e0007 */
[----:B------:R1:W-:Y:S02]  /*4350*/  @P3 STG.E.U16 desc[UR36][R2.64+0x60], R50 ;  /* 0x0000603202003986 */ /* 0x0003e4000c101524 */
[----:B-1----:R-:W-:Y:S02]  /*4360*/  @P2 IMAD.MOV.U32 R2, RZ, RZ, R6 ;  /* 0x000000ffff022224 */ /* 0x002fe400078e0006 */
[----:B------:R-:W-:-:S05]  /*4370*/  @P2 IMAD.MOV.U32 R3, RZ, RZ, R7 ;  /* 0x000000ffff032224 */ /* 0x000fca00078e0007 */
[----:B------:R1:W-:Y:S02]  /*4380*/  @P2 STG.E.U16 desc[UR36][R2.64+0x62], R51 ;  /* 0x0000623302002986 */ /* 0x0003e4000c101524 */
[----:B-1----:R-:W-:Y:S02]  /*4390*/  @P4 IMAD.MOV.U32 R2, RZ, RZ, R4 ;  /* 0x000000ffff024224 */ /* 0x002fe400078e0004 */
[----:B------:R-:W-:-:S05]  /*43a0*/  @P4 IMAD.MOV.U32 R3, RZ, RZ, R5 ;  /* 0x000000ffff034224 */ /* 0x000fca00078e0005 */
[----:B------:R1:W-:Y:S04]  /*43b0*/  @P4 STG.E.U16 desc[UR36][R2.64+0x70], R52 ;  /* 0x0000703402004986 */ /* 0x0003e8000c101524 */
[----:B------:R2:W-:Y:S01]  /*43c0*/  @P5 STG.E.U16 desc[UR36][R4.64+0x72], R53 ;  /* 0x0000723504005986 */ /* 0x0005e2000c101524 */
[----:B-1----:R-:W-:Y:S02]  /*43d0*/  @P1 IMAD.MOV.U32 R2, RZ, RZ, R6 ;  /* 0x000000ffff021224 */ /* 0x002fe400078e0006 */
[----:B------:R-:W-:-:S05]  /*43e0*/  @P1 IMAD.MOV.U32 R3, RZ, RZ, R7 ;  /* 0x000000ffff031224 */ /* 0x000fca00078e0007 */
[----:B------:R2:W-:Y:S04]  /*43f0*/  @P1 STG.E.U16 desc[UR36][R2.64+0x70], R54 ;  /* 0x0000703602001986 */ /* 0x0005e8000c101524 */
[----:B------:R2:W-:Y:S02]  /*4400*/  @P0 STG.E.U16 desc[UR36][R6.64+0x72], R55 ;  /* 0x0000723706000986 */ /* 0x0005e4000c101524 */
.L_x_95:
[----:B------:R-:W-:Y:S05]  /*4410*/  BSYNC B0 ;  /* 0x0000000000007941 */ /* 0x000fea0003800000 */
.L_x_33:
[----:B0-2---:R-:W2:Y:S01]  /*4420*/  LDL.64 R2, [R1] ;  /* 0x0000000001027983 */ /* 0x005ea20000100a00 */
[----:B------:R-:W-:Y:S01]  /*4430*/  ULDC.64 UR4, c[0x0][0x650] ;  /* 0x0001940000047ab9 */ /* 0x000fe20000000a00 */
[----:B------:R0:W-:Y:S01]  /*4440*/  SYNCS.ARRIVE.TRANS64.A1T0 RZ, [R64+UR47], RZ ;  /* 0x000000ff40ff79a7 */ /* 0x0001e2000810002f */
[----:B------:R-:W-:Y:S01]  /*4450*/  PRMT R0, RZ, 0x7610, R0 ;  /* 0x00007610ff007816 */ /* 0x000fe20000000000 */
[----:B-----5:R-:W-:Y:S02]  /*4460*/  IMAD.MOV.U32 R19, RZ, RZ, -0x1 ;  /* 0xffffffffff137424 */ /* 0x020fe400078e00ff */
[----:B------:R-:W-:Y:S01]  /*4470*/  IMAD.MOV.U32 R22, RZ, RZ, -0x1 ;  /* 0xffffffffff167424 */ /* 0x000fe200078e00ff */
[----:B--2---:R-:W-:-:S04]  /*4480*/  LEA R18, P0, R2, R18, 0x1 ;  /* 0x0000001202127211 */ /* 0x004fc800078008ff */
[----:B------:R-:W-:Y:S01]  /*4490*/  LEA.HI.X R17, R2, R17, R23, 0x1, P0 ;  /* 0x0000001102117211 */ /* 0x000fe200000f0c17 */
[----:B------:R-:W-:Y:S01]  /*44a0*/  IMAD.MOV.U32 R2, RZ, RZ, -0x1 ;  /* 0xffffffffff027424 */ /* 0x000fe200078e00ff */
[----:B------:R-:W-:-:S04]  /*44b0*/  ISETP.GE.U32.AND P0, PT, R18, UR4, PT ;  /* 0x0000000412007c0c */ /* 0x000fc8000bf06070 */
[----:B------:R-:W-:-:S13]  /*44c0*/  ISETP.GE.U32.AND.EX P0, PT, R17, UR5, PT, P0 ;  /* 0x0000000511007c0c */ /* 0x000fda000bf06100 */
[----:B0-----:R-:W-:Y:S05]  /*44d0*/  @P0 BRA `(.L_x_96) ;  /* 0x0000000400700947 */ /* 0x001fea0003800000 */
[----:B-1----:R-:W0:Y:S01]  /*44e0*/  S2R R10, SR_CTAID.X ;  /* 0x00000000000a7919 */ /* 0x002e220000002500 */
[----:B---34-:R-:W1:Y:S01]  /*44f0*/  LDC.64 R8, c[0x0][0x628] ;  /* 0x00018a00ff087b82 */ /* 0x018e620000000a00 */
[----:B------:R-:W-:Y:S01]  /*4500*/  ULDC UR4, c[0x0][0x150] ;  /* 0x0000540000047ab9 */ /* 0x000fe20000000800 */
[----:B------:R-:W-:Y:S01]  /*4510*/  IMAD.MOV.U32 R6, RZ, RZ, R18 ;  /* 0x000000ffff067224 */ /* 0x000fe200078e0012 */
[----:B------:R-:W2:Y:S01]  /*4520*/  S2R R20, SR_CTAID.Y ;  /* 0x0000000000147919 */ /* 0x000ea20000002600 */
[----:B------:R-:W-:-:S04]  /*4530*/  IMAD.MOV.U32 R7, RZ, RZ, R17 ;  /* 0x000000ffff077224 */ /* 0x000fc800078e0011 */
[----:B------:R-:W3:Y:S08]  /*4540*/  LDC R15, c[0x0][0x144] ;  /* 0x00005100ff0f7b82 */ /* 0x000ef00000000800 */
[----:B------:R-:W4:Y:S08]  /*4550*/  LDC R0, c[0x0][0x630] ;  /* 0x00018c00ff007b82 */ /* 0x000f300000000800 */
[----:B------:R-:W2:Y:S01]  /*4560*/  LDC.64 R12, c[0x0][0x620] ;  /* 0x00018800ff0c7b82 */ /* 0x000ea20000000a00 */
[----:B-1----:R-:W-:-:S04]  /*4570*/  ISETP.NE.U32.AND P0, PT, R8, RZ, PT ;  /* 0x000000ff0800720c */ /* 0x002fc80003f05070 */
[----:B------:R-:W-:Y:S02]  /*4580*/  ISETP.NE.AND.EX P0, PT, R9, RZ, PT, P0 ;  /* 0x000000ff0900720c */ /* 0x000fe40003f05300 */
[----:B0-----:R-:W-:-:S05]  /*4590*/  I2FP.F32.U32 R2, R10 ;  /* 0x0000000a00027245 */ /* 0x001fca0000201000 */
[----:B------:R-:W-:-:S04]  /*45a0*/  FMUL R2, R2, UR4 ;  /* 0x0000000402027c20 */ /* 0x000fc80008400000 */
[----:B------:R0:W1:Y:S02]  /*45b0*/  F2I.U32.TRUNC.NTZ R14, R2 ;  /* 0x00000002000e7305 */ /* 0x000064000020f000 */
[----:B---34-:R-:W-:Y:S05]  /*45c0*/  @!P0 BRA `(.L_x_97) ;  /* 0x0000000000288947 */ /* 0x018fea0003800000 */
[----:B------:R-:W3:Y:S02]  /*45d0*/  LDC R3, c[0x0][0x634] ;  /* 0x00018d00ff037b82 */ /* 0x000ee40000000800 */
[----:B---3--:R-:W-:-:S05]  /*45e0*/  IADD3 R7, P0, R18, R3, RZ ;  /* 0x0000000312077210 */ /* 0x008fca0007f1e0ff */
[----:B------:R-:W-:-:S04]  /*45f0*/  IMAD.X R11, RZ, RZ, R17, P0 ;  /* 0x000000ffff0b7224 */ /* 0x000fc800000e0611 */
[----:B0-----:R-:W-:-:S04]  /*4600*/  IMAD.WIDE.U32 R2, R11, R8, RZ ;  /* 0x000000080b027225 */ /* 0x001fc800078e00ff */
[----:B------:R-:W-:-:S04]  /*4610*/  IMAD.WIDE.U32 R4, P0, R7, R9, R2 ;  /* 0x0000000907047225 */ /* 0x000fc80007800002 */
[----:B------:R-:W-:-:S04]  /*4620*/  IMAD.WIDE.U32 R2, R7, R8, RZ ;  /* 0x0000000807027225 */ /* 0x000fc800078e00ff */
[----:B------:R-:W-:Y:S01]  /*4630*/  IMAD.X R7, RZ, RZ, RZ, P0 ;  /* 0x000000ffff077224 */ /* 0x000fe200000e06ff */
[----:B------:R-:W-:Y:S01]  /*4640*/  IADD3 RZ, P0, R3, R4, RZ ;  /* 0x0000000403ff7210 */ /* 0x000fe20007f1e0ff */
[----:B------:R-:W-:-:S04]  /*4650*/  IMAD.MOV.U32 R6, RZ, RZ, R5 ;  /* 0x000000ffff067224 */ /* 0x000fc800078e0005 */
[----:B------:R-:W-:-:S08]  /*4660*/  IMAD.WIDE.U32.X R6, R11, R9, R6, P0 ;  /* 0x000000090b067225 */ /* 0x000fd000000e0406 */
.L_x_97:
[----:B------:R-:W3:Y:S01]  /*4670*/  LDC.64 R26, c[0x0][0x640] ;  /* 0x00019000ff1a7b82 */ /* 0x000ee20000000a00 */
[-C--:B------:R-:W-:Y:S01]  /*4680*/  SHF.R.U64 R11, R6, R0.reuse, R7 ;  /* 0x00000000060b7219 */ /* 0x080fe20000001207 */
[----:B------:R-:W-:Y:S01]  /*4690*/  IMAD.MOV.U32 R19, RZ, RZ, R17 ;  /* 0x000000ffff137224 */ /* 0x000fe200078e0011 */
[----:B------:R-:W-:Y:S01]  /*46a0*/  SHF.R.U32.HI R0, RZ, R0, R7 ;  /* 0x00000000ff007219 */ /* 0x000fe20000011607 */
[----:B-1----:R-:W-:Y:S01]  /*46b0*/  IMAD.MOV R14, RZ, RZ, -R14 ;  /* 0x000000ffff0e7224 */ /* 0x002fe200078e0a0e */
[----:B------:R-:W-:Y:S01]  /*46c0*/  IADD3 R5, P0, RZ, -R11, RZ ;  /* 0x8000000bff057210 */ /* 0x000fe20007f1e0ff */
[----:B------:R-:W-:Y:S01]  /*46d0*/  ULDC UR4, c[0x0][0x154] ;  /* 0x0000550000047ab9 */ /* 0x000fe20000000800 */
[----:B------:R-:W-:Y:S01]  /*46e0*/  IMAD.MOV.U32 R7, RZ, RZ, 0x1 ;  /* 0x00000001ff077424 */ /* 0x000fe200078e00ff */
[----:B------:R-:W1:Y:S01]  /*46f0*/  LDC R4, c[0x0][0x618] ;  /* 0x00018600ff047b82 */ /* 0x000e620000000800 */
[----:B------:R-:W-:Y:S02]  /*4700*/  IMAD R22, R15, R14, R10 ;  /* 0x0000000e0f167224 */ /* 0x000fe400078e020a */
[----:B------:R-:W-:-:S04]  /*4710*/  IMAD.X R3, RZ, RZ, ~R0, P0 ;  /* 0x000000ffff037224 */ /* 0x000fc800000e0e00 */
[-C--:B--2---:R-:W-:Y:S01]  /*4720*/  IMAD R0, R3, R12.reuse, RZ ;  /* 0x0000000c03007224 */ /* 0x084fe200078e02ff */
[----:B------:R-:W2:Y:S01]  /*4730*/  LDC R6, c[0x0][0x608] ;  /* 0x00018200ff067b82 */ /* 0x000ea20000000800 */
[----:B0-----:R-:W-:-:S04]  /*4740*/  IMAD.WIDE.U32 R2, R5, R12, R18 ;  /* 0x0000000c05027225 */ /* 0x001fc800078e0012 */
[----:B------:R-:W-:Y:S01]  /*4750*/  IMAD R5, R5, R13, R0 ;  /* 0x0000000d05057224 */ /* 0x000fe200078e0200 */
[----:B------:R-:W-:Y:S02]  /*4760*/  I2FP.F32.U32 R0, R20 ;  /* 0x0000001400007245 */ /* 0x000fe40000201000 */
[----:B------:R-:W0:Y:S01]  /*4770*/  LDC R24, c[0x0][0x658] ;  /* 0x00019600ff187b82 */ /* 0x000e220000000800 */
[----:B------:R-:W-:Y:S01]  /*4780*/  IMAD.IADD R3, R3, 0x1, R5 ;  /* 0x0000000103037824 */ /* 0x000fe200078e0205 */
[----:B---3--:R-:W-:Y:S01]  /*4790*/  ISETP.NE.U32.AND P0, PT, R26, RZ, PT ;  /* 0x000000ff1a00720c */ /* 0x008fe20003f05070 */
[----:B------:R-:W-:Y:S01]  /*47a0*/  FMUL R0, R0, UR4 ;  /* 0x0000000400007c20 */ /* 0x000fe20008400000 */
[----:B------:R-:W-:Y:S02]  /*47b0*/  IMAD.MOV.U32 R5, RZ, RZ, -0x1 ;  /* 0xffffffffff057424 */ /* 0x000fe400078e00ff */
[----:B------:R-:W-:Y:S01]  /*47c0*/  ISETP.NE.AND.EX P0, PT, R27, RZ, PT, P0 ;  /* 0x000000ff1b00720c */ /* 0x000fe20003f05300 */
[----:B------:R3:W4:Y:S01]  /*47d0*/  F2I.U32.TRUNC.NTZ R12, R0 ;  /* 0x00000000000c7305 */ /* 0x000722000020f000 */
[----:B------:R-:W3:Y:S01]  /*47e0*/  LDC R15, c[0x0][0x148] ;  /* 0x00005200ff0f7b82 */ /* 0x000ee20000000800 */
[----:B-1----:R-:W-:-:S02]  /*47f0*/  SHF.R.U64 R10, R2, R4, R3 ;  /* 0x00000004020a7219 */ /* 0x002fc40000001203 */
[----:B------:R-:W-:-:S05]  /*4800*/  SHF.R.U32.HI R3, RZ, R4, R3 ;  /* 0x00000004ff037219 */ /* 0x000fca0000011603 */
[----:B------:R-:W1:Y:S01]  /*4810*/  LDC R14, c[0x0][0x600] ;  /* 0x00018000ff0e7b82 */ /* 0x000e620000000800 */
[-CC-:B--2---:R-:W-:Y:S02]  /*4820*/  SHF.R.U64 R8, R10, R6.reuse, R3.reuse ;  /* 0x000000060a087219 */ /* 0x184fe40000001203 */
[----:B------:R-:W-:-:S05]  /*4830*/  SHF.R.U32.HI R3, RZ, R6, R3 ;  /* 0x00000006ff037219 */ /* 0x000fca0000011603 */
[----:B------:R-:W2:Y:S01]  /*4840*/  LDC R21, c[0x0][0x648] ;  /* 0x00019200ff157b82 */ /* 0x000ea20000000800 */
[-CC-:B0-----:R-:W-:Y:S02]  /*4850*/  SHF.R.U64 R13, R8, R24.reuse, R3.reuse ;  /* 0x00000018080d7219 */ /* 0x181fe40000001203 */
[-C--:B------:R-:W-:Y:S02]  /*4860*/  SHF.L.U32 R5, R5, R24.reuse, RZ ;  /* 0x0000001805057219 */ /* 0x080fe400000006ff */
[-C--:B------:R-:W-:Y:S01]  /*4870*/  SHF.R.U32.HI R3, RZ, R24.reuse, R3 ;  /* 0x00000018ff037219 */ /* 0x080fe20000011603 */
[----:B------:R-:W-:Y:S01]  /*4880*/  IMAD.MOV.U32 R2, RZ, RZ, R13 ;  /* 0x000000ffff027224 */ /* 0x000fe200078e000d */
[----:B------:R-:W-:Y:S01]  /*4890*/  SHF.L.U32 R24, R7, R24, RZ ;  /* 0x0000001807187219 */ /* 0x000fe200000006ff */
[----:B------:R-:W0:Y:S01]  /*48a0*/  LDC R25, c[0x0][0x638] ;  /* 0x00018e00ff197b82 */ /* 0x000e220000000800 */
[----:B------:R-:W-:-:S07]  /*48b0*/  LOP3.LUT R19, RZ, R5, RZ, 0x33, !PT ;  /* 0x00000005ff137212 */ /* 0x000fce00078e33ff */
[----:B------:R-:W0:Y:S01]  /*48c0*/  LDC R28, c[0x0][0x610] ;  /* 0x00018400ff1c7b82 */ /* 0x000e220000000800 */
[----:B----4-:R-:W-:Y:S05]  /*48d0*/  @!P0 BRA `(.L_x_98) ;  /* 0x0000000000288947 */ /* 0x010fea0003800000 */
[----:B---3--:R-:W3:Y:S02]  /*48e0*/  LDC R0, c[0x0][0x64c] ;  /* 0x00019300ff007b82 */ /* 0x008ee40000000800 */
[----:B---3--:R-:W-:-:S05]  /*48f0*/  IADD3 R7, P0, R13, R0, RZ ;  /* 0x000000000d077210 */ /* 0x008fca0007f1e0ff */
        /* <DEDUP_REMOVED lines=8> */
.L_x_98:
[----:B------:R-:W4:Y:S01]  /*4980*/  LDC R4, c[0x0][0x65c] ;  /* 0x00019700ff047b82 */ /* 0x000f220000000800 */
[----:B--23--:R-:W-:Y:S01]  /*4990*/  SHF.R.U64 R0, R2, R21, R3 ;  /* 0x0000001502007219 */ /* 0x00cfe20000001203 */
[----:B-1----:R-:W-:Y:S01]  /*49a0*/  VIADD R3, R14, 0xffffffff ;  /* 0xffffffff0e037836 */ /* 0x002fe20000000000 */
[----:B------:R-:W-:Y:S01]  /*49b0*/  LOP3.LUT R19, R8, R19, RZ, 0xc0, !PT ;  /* 0x0000001308137212 */ /* 0x000fe200078ec0ff */
[----:B------:R-:W-:Y:S02]  /*49c0*/  IMAD.MOV R12, RZ, RZ, -R12 ;  /* 0x000000ffff0c7224 */ /* 0x000fe400078e0a0c */
[----:B------:R-:W-:Y:S01]  /*49d0*/  IMAD.MOV R2, RZ, RZ, -R0 ;  /* 0x000000ffff027224 */ /* 0x000fe200078e0a00 */
[----:B------:R-:W-:Y:S01]  /*49e0*/  LOP3.LUT R3, R10, R3, RZ, 0xc0, !PT ;  /* 0x000000030a037212 */ /* 0x000fe200078ec0ff */
[----:B------:R-:W-:Y:S02]  /*49f0*/  IMAD R19, R24, R0, R19 ;  /* 0x0000000018137224 */ /* 0x000fe400078e0213 */
[----:B0-----:R-:W-:-:S04]  /*4a00*/  IMAD R0, R2, R25, R13 ;  /* 0x0000001902007224 */ /* 0x001fc800078e020d */
[----:B------:R-:W-:Y:S01]  /*4a10*/  IMAD R2, R0, R14, R3 ;  /* 0x0000000e00027224 */ /* 0x000fe200078e0203 */
[----:B----4-:R-:W-:Y:S01]  /*4a20*/  ISETP.NE.AND P0, PT, R4, 0x1, PT ;  /* 0x000000010400780c */ /* 0x010fe20003f05270 */
[----:B------:R-:W-:-:S05]  /*4a30*/  IMAD.MOV.U32 R4, RZ, RZ, 0x1 ;  /* 0x00000001ff047424 */ /* 0x000fca00078e00ff */
[----:B------:R-:W-:-:S07]  /*4a40*/  PRMT R0, R4, 0x7610, R0 ;  /* 0x0000761004007816 */ /* 0x000fce0000000000 */
[----:B------:R-:W-:-:S04]  /*4a50*/  @P0 IMAD R22, R15, R12, R20 ;  /* 0x0000000c0f160224 */ /* 0x000fc800078e0214 */
[----:B------:R-:W-:-:S05]  /*4a60*/  IMAD R19, R19, R28, R22 ;  /* 0x0000001c13137224 */ /* 0x000fca00078e0216 */
[----:B------:R-:W-:Y:S02]  /*4a70*/  SEL R22, R2, R19, !P0 ;  /* 0x0000001302167207 */ /* 0x000fe40004000000 */
[----:B------:R-:W-:Y:S01]  /*4a80*/  SEL R19, R19, R2, !P0 ;  /* 0x0000000213137207 */ /* 0x000fe20004000000 */
[----:B------:R-:W-:-:S07]  /*4a90*/  IMAD.MOV.U32 R2, RZ, RZ, R11 ;  /* 0x000000ffff027224 */ /* 0x000fce00078e000b */
.L_x_96:
[----:B------:R-:W-:Y:S02]  /*4aa0*/  LOP3.LUT P0, RZ, R0, 0xff, RZ, 0xc0, !PT ;  /* 0x000000ff00ff7812 */ /* 0x000fe4000780c0ff */
[----:B------:R-:W-:-:S11]  /*4ab0*/  LOP3.LUT R71, R71, 0x1, RZ, 0x3c, !PT ;  /* 0x0000000147477812 */ /* 0x000fd600078e3cff */
[----:B------:R-:W-:Y:S05]  /*4ac0*/  @P0 BRA `(.L_x_99) ;  /* 0xffffffcc00440947 */ /* 0x000fea000383ffff */
[----:B------:R-:W-:Y:S05]  /*4ad0*/  EXIT ;  /* 0x000000000000794d */ /* 0x000fea0003800000 */
.L_x_14:
[----:B------:R-:W-:-:S08]  /*4ae0*/  ISETP.NE.AND P0, PT, R0, RZ, PT ;  /* 0x000000ff0000720c */ /* 0x000fd00003f05270 */
[----:B0-----:R-:W0:-:S00]  /*4af0*/  USETMAXREG.DEALLOC.CTAPOOL 0x28 ;  /* 0x00000028000079c8 */ /* 0x001e0000080e0500 */
[----:B------:R-:W-:Y:S05]  /*4b00*/  @P0 EXIT ;  /* 0x000000000000094d */ /* 0x000fea0003800000 */
[----:B0-----:R-:W-:Y:S01]  /*4b10*/  LOP3.LUT P0, RZ, R8, 0xff, RZ, 0xc0, !PT ;  /* 0x000000ff08ff7812 */ /* 0x001fe2000780c0ff */
[----:B------:R-:W-:Y:S02]  /*4b20*/  IMAD.MOV.U32 R0, RZ, RZ, 0x1 ;  /* 0x00000001ff007424 */ /* 0x000fe400078e00ff */
[----:B------:R-:W-:-:S10]  /*4b30*/  IMAD.MOV.U32 R6, RZ, RZ, RZ ;  /* 0x000000ffff067224 */ /* 0x000fd400078e00ff */
[----:B------:R-:W-:Y:S05]  /*4b40*/  @!P0 BRA `(.L_x_100) ;  /* 0x0000000c00148947 */ /* 0x000fea0003800000 */
[----:B------:R-:W-:Y:S01]  /*4b50*/  LOP3.LUT P0, RZ, R4, 0x1f, RZ, 0xc0, !PT ;  /* 0x0000001f04ff7812 */ /* 0x000fe2000780c0ff */
[----:B------:R-:W-:Y:S01]  /*4b60*/  ULDC UR5, c[0x0][0x658] ;  /* 0x0001960000057ab9 */ /* 0x000fe20000000800 */
[----:B------:R-:W-:Y:S01]  /*4b70*/  UMOV UR6, 0xffffffff ;  /* 0xffffffff00067882 */ /* 0x000fe20000000000 */
[----:B------:R-:W-:Y:S01]  /*4b80*/  BSSY B0, `(.L_x_100) ;  /* 0x00000c1000007945 */ /* 0x000fe20003800000 */
[----:B------:R-:W-:Y:S01]  /*4b90*/  USHF.L.U32 UR6, UR6, UR5, URZ ;  /* 0x0000000506067299 */ /* 0x000fe2000800063f */
[C---:B------:R-:W-:Y:S01]  /*4ba0*/  ISETP.NE.AND P2, PT, R3.reuse, RZ, PT ;  /* 0x000000ff0300720c */ /* 0x040fe20003f45270 */
[----:B------:R-:W-:Y:S01]  /*4bb0*/  IMAD.MOV.U32 R8, RZ, RZ, 0x1 ;  /* 0x00000001ff087424 */ /* 0x000fe200078e00ff */
[----:B------:R-:W-:Y:S01]  /*4bc0*/  ISETP.NE.OR P0, PT, R3, RZ, !P0 ;  /* 0x000000ff0300720c */ /* 0x000fe20004705670 */
[----:B------:R-:W-:Y:S01]  /*4bd0*/  IMAD.MOV.U32 R0, RZ, RZ, 0x1 ;  /* 0x00000001ff007424 */ /* 0x000fe200078e00ff */
[----:B------:R-:W-:Y:S01]  /*4be0*/  LOP3.LUT R7, R16, 0x2, RZ, 0xfc, !PT ;  /* 0x0000000210077812 */ /* 0x000fe200078efcff */
[----:B------:R-:W-:Y:S01]  /*4bf0*/  IMAD.MOV.U32 R6, RZ, RZ, RZ ;  /* 0x000000ffff067224 */ /* 0x000fe200078e00ff */
[----:B------:R-:W-:Y:S01]  /*4c00*/  ULDC UR4, c[0x0][0x600] ;  /* 0x0001800000047ab9 */ /* 0x000fe20000000800 */
[----:B------:R-:W-:Y:S01]  /*4c10*/  UMOV UR7, 0x1 ;  /* 0x0000000100077882 */ /* 0x000fe20000000000 */
[----:B------:R-:W-:-:S02]  /*4c20*/  UIADD3 UR19, UR40, 0x1, URZ ;  /* 0x0000000128137890 */ /* 0x000fc4000fffe03f */
[----:B------:R-:W-:Y:S02]  /*4c30*/  UIADD3 UR15, UR4, -0x1, URZ ;  /* 0xffffffff040f7890 */ /* 0x000fe4000fffe03f */
[----:B------:R-:W-:Y:S02]  /*4c40*/  USHF.L.U32 UR17, UR7, UR5, URZ ;  /* 0x0000000507117299 */ /* 0x000fe4000800063f */
[----:B------:R-:W-:Y:S01]  /*4c50*/  ULOP3.LUT UR16, URZ, UR6, URZ, 0x33, !UPT ;  /* 0x000000063f107292 */ /* 0x000fe2000f8e333f */
[----:B------:R-:W-:-:S11]  /*4c60*/  ULDC.64 UR20, c[0x0][0x198] ;  /* 0x0000660000147ab9 */ /* 0x000fd60000000a00 */
.L_x_112:
[----:B------:R-:W-:-:S03]  /*4c70*/  UMOV UR4, 0xffffffff ;  /* 0xffffffff00047882 */ /* 0x000fc60000000000 */
[----:B------:R-:W-:Y:S05]  /*4c80*/  BRA.DIV UR4, `(.L_x_101) ;  /* 0x0000001e04387947 */ /* 0x000fea000b800000 */
[----:B------:R-:W-:-:S13]  /*4c90*/  ELECT P6, URZ, PT ;  /* 0x00000000003f782f */ /* 0x000fda00038c0000 */
.L_x_149:
[----:B------:R-:W0:Y:S01]  /*4ca0*/  LDC R3, c[0x0][0x28c] ;  /* 0x0000a300ff037b82 */ /* 0x000e220000000800 */
[----:B------:R-:W-:Y:S01]  /*4cb0*/  BSSY B1, `(.L_x_102) ;  /* 0x0000035000017945 */ /* 0x000fe20003800000 */
[----:B0-----:R-:W-:-:S13]  /*4cc0*/  ISETP.LT.OR P6, PT, R3, 0x1, !P6 ;  /* 0x000000010300780c */ /* 0x001fda00077c1670 */
[----:B------:R-:W-:Y:S05]  /*4cd0*/  @P6 BRA `(.L_x_103) ;  /* 0x0000000000c86947 */ /* 0x000fea0003800000 */
[----:B------:R-:W-:Y:S02]  /*4ce0*/  IMAD.SHL.U32 R22, R22, 0x40, RZ ;  /* 0x0000004016167824 */ /* 0x000fe400078e00ff */
[----:B------:R-:W-:Y:S02]  /*4cf0*/  IMAD.SHL.U32 R19, R19, 0x40, RZ ;  /* 0x0000004013137824 */ /* 0x000fe400078e00ff */
[----:B------:R-:W-:Y:S02]  /*4d00*/  IMAD.MOV.U32 R12, RZ, RZ, RZ ;  /* 0x000000ffff0c7224 */ /* 0x000fe400078e00ff */
[----:B------:R-:W-:Y:S02]  /*4d10*/  IMAD.U32 R13, RZ, RZ, UR19 ;  /* 0x00000013ff0d7e24 */ /* 0x000fe4000f8e00ff */
[----:B------:R-:W-:Y:S02]  /*4d20*/  IMAD.MOV.U32 R3, RZ, RZ, R0 ;  /* 0x000000ffff037224 */ /* 0x000fe400078e0000 */
[----:B------:R-:W-:-:S07]  /*4d30*/  IMAD.MOV.U32 R4, RZ, RZ, R6 ;  /* 0x000000ffff047224 */ /* 0x000fce00078e0006 */
.L_x_107:
[----:B------:R-:W0:Y:S01]  /*4d40*/  S2R R10, SR_CgaCtaId ;  /* 0x00000000000a7919 */ /* 0x000e220000008800 */
[----:B------:R-:W-:Y:S01]  /*4d50*/  MOV R5, 0x400 ;  /* 0x0000040000057802 */ /* 0x000fe20000000f00 */
[----:B------:R-:W1:Y:S03]  /*4d60*/  @!P2 LDC R9, c[0x0][0x500] ;  /* 0x00014000ff09ab82 */ /* 0x000e660000000800 */
[----:B0-----:R-:W-:Y:S02]  /*4d70*/  LEA R11, R10, R5, 0x18 ;  /* 0x000000050a0b7211 */ /* 0x001fe400078ec0ff */
[----:B------:R-:W-:-:S03]  /*4d80*/  SHF.L.U32 R5, R3, 0x1f, RZ ;  /* 0x0000001f03057819 */ /* 0x000fc600000006ff */
[----:B------:R-:W-:-:S04]  /*4d90*/  IMAD R10, R4, 0x8, R11 ;  /* 0x00000008040a7824 */ /* 0x000fc800078e020b */
[----:B------:R-:W0:Y:S02]  /*4da0*/  SYNCS.PHASECHK.TRANS64.TRYWAIT P1, [R10+URZ+0xe0], R5 ;  /* 0x0000e0050a0075a7 */ /* 0x000e24000802017f */
[----:B01----:R-:W-:Y:S05]  /*4db0*/  @!P1 BRA `(.L_x_104) ;  /* 0x0000001c000c9947 */ /* 0x003fea0003800000 */
.L_x_150:
[----:B0-----:R-:W-:Y:S01]  /*4dc0*/  PRMT R5, R7, 0x9910, RZ ;  /* 0x0000991007057816 */ /* 0x001fe200000000ff */
[----:B------:R0:W-:Y:S03]  /*4dd0*/  @!P2 SYNCS.ARRIVE.TRANS64 RZ, [R10+URZ], R9 ;  /* 0x000000090affa9a7 */ /* 0x0001e6000800003f */
[----:B------:R-:W-:-:S13]  /*4de0*/  ISETP.NE.AND P1, PT, R5, 0x2, PT ;  /* 0x000000020500780c */ /* 0x000fda0003f25270 */
[----:B0-----:R-:W-:Y:S05]  /*4df0*/  @P1 BRA `(.L_x_105) ;  /* 0x0000000000041947 */ /* 0x001fea0003800000 */
[----:B------:R-:W-:Y:S01]  /*4e00*/  BPT.TRAP 0x1 ;  /* 0x000000040000795c */ /* 0x000fe20000300000 */
.L_x_105:
[----:B------:R-:W-:Y:S05]  /*4e10*/  @P0 BRA `(.L_x_106) ;  /* 0x0000000000040947 */ /* 0x000fea0003800000 */
[----:B------:R-:W-:Y:S01]  /*4e20*/  BPT.TRAP 0x1 ;  /* 0x000000040000795c */ /* 0x000fe20000300000 */
.L_x_106:
[----:B------:R-:W-:Y:S01]  /*4e30*/  IMAD R11, R4, 0x1000, R11 ;  /* 0x00001000040b7824 */ /* 0x000fe200078e020b */
[----:B------:R-:W-:Y:S01]  /*4e40*/  R2UR UR9, R10 ;  /* 0x000000000a0972ca */ /* 0x000fe200000e0000 */
[----:B------:R-:W-:Y:S01]  /*4e50*/  VIADD R13, R13, 0xffffffff ;  /* 0xffffffff0d0d7836 */ /* 0x000fe20000000000 */
[----:B------:R-:W-:Y:S01]  /*4e60*/  UIADD3 UR4, UP0, UR20, 0xf0, URZ ;  /* 0x000000f014047890 */ /* 0x000fe2000ff1e03f */
[----:B------:R-:W-:Y:S01]  /*4e70*/  R2UR UR11, R19 ;  /* 0x00000000130b72ca */ /* 0x000fe200000e0000 */
[----:B------:R-:W-:Y:S01]  /*4e80*/  UIADD3 UR22, UP1, UR20, 0x1f0, URZ ;  /* 0x000001f014167890 */ /* 0x000fe2000ff3e03f */
[----:B------:R-:W-:Y:S01]  /*4e90*/  R2UR UR8, R11 ;  /* 0x000000000b0872ca */ /* 0x000fe200000e0000 */
[----:B------:R-:W-:Y:S01]  /*4ea0*/  UIADD3.X UR5, URZ, UR21, URZ, UP0, !UPT ;  /* 0x000000153f057290 */ /* 0x000fe200087fe43f */
[----:B------:R-:W-:Y:S01]  /*4eb0*/  R2UR UR10, R12 ;  /* 0x000000000c0a72ca */ /* 0x000fe200000e0000 */
[----:B------:R-:W-:Y:S01]  /*4ec0*/  VIADD R4, R4, 0x1 ;  /* 0x0000000104047836 */ /* 0x000fe20000000000 */
[----:B------:R-:W-:Y:S01]  /*4ed0*/  R2UR UR12, R2 ;  /* 0x00000000020c72ca */ /* 0x000fe200000e0000 */
[----:B------:R-:W-:Y:S01]  /*4ee0*/  UIADD3.X UR23, URZ, UR21, URZ, UP1, !UPT ;  /* 0x000000153f177290 */ /* 0x000fe20008ffe43f */
[----:B------:R-:W-:Y:S01]  /*4ef0*/  R2UR UR18, R22 ;  /* 0x00000000161272ca */ /* 0x000fe200000e0000 */
[----:B------:R-:W-:Y:S01]  /*4f00*/  UMOV UR6, 0x0 ;  /* 0x0000000000067882 */ /* 0x000fe20000000000 */
[----:B------:R-:W-:Y:S01]  /*4f10*/  ISETP.GT.AND P3, PT, R13, 0x1, PT ;  /* 0x000000010d00780c */ /* 0x000fe20003f64270 */
[----:B------:R-:W-:Y:S01]  /*4f20*/  UMOV UR7, 0x10000000 ;  /* 0x1000000000077882 */ /* 0x000fe20000000000 */
[----:B------:R-:W-:Y:S01]  /*4f30*/  ISETP.NE.AND P1, PT, R4, 0x1c, PT ;  /* 0x0000001c0400780c */ /* 0x000fe20003f25270 */
[----:B------:R-:W-:-:S02]  /*4f40*/  VIADD R12, R12, 0x20 ;  /* 0x000000200c0c7836 */ /* 0x000fc40000000000 */
[----:B------:R-:W-:Y:S01]  /*4f50*/  UIADD3 UR13, UR8, 0x300, URZ ;  /* 0x00000300080d7890 */ /* 0x000fe2000fffe03f */
[----:B------:R-:W-:Y:S01]  /*4f60*/  SEL R10, RZ, 0x1, P1 ;  /* 0x00000001ff0a7807 */ /* 0x000fe20000800000 */
[----:B------:R-:W-:Y:S01]  /*4f70*/  UIADD3 UR14, UR8, 0x1c300, URZ ;  /* 0x0001c300080e7890 */ /* 0x000fe2000fffe03f */
[----:B------:R-:W-:Y:S02]  /*4f80*/  SEL R4, R4, RZ, P1 ;  /* 0x000000ff04047207 */ /* 0x000fe40000800000 */
[----:B------:R-:W-:Y:S02]  /*4f90*/  LOP3.LUT R3, R3, R10, RZ, 0x3c, !PT ;  /* 0x0000000a03037212 */ /* 0x000fe400078e3cff */
[----:B------:R-:W-:Y:S02]  /*4fa0*/  UMOV UR8, UR13 ;  /* 0x0000000d00087c82 */ /* 0x000fe40008000000 */
[----:B------:R0:W-:Y:S02]  /*4fb0*/  UTMALDG.3D [UR8], [UR4], desc[UR6] ;  /* 0x00000608040075b4 */ /* 0x0001e40008011000 */
[----:B0-----:R-:W-:Y:S01]  /*4fc0*/  UMOV UR8, UR14 ;  /* 0x0000000e00087c82 */ /* 0x001fe20008000000 */
[----:B------:R-:W-:-:S02]  /*4fd0*/  UMOV UR11, UR18 ;  /* 0x00000012000b7c82 */ /* 0x000fc40008000000 */
[----:B------:R0:W-:Y:S02]  /*4fe0*/  UTMALDG.3D [UR8], [UR22], desc[UR6] ;  /* 0x00000608160075b4 */ /* 0x0001e40008011000 */
[----:B0-----:R-:W-:Y:S05]  /*4ff0*/  @P3 BRA `(.L_x_107) ;  /* 0xfffffffc00503947 */ /* 0x001fea000383ffff */
.L_x_103:
[----:B------:R-:W-:Y:S05]  /*5000*/  BSYNC B1 ;  /* 0x0000000000017941 */ /* 0x000fea0003800000 */
.L_x_102:
[----:B------:R-:W2:Y:S01]  /*5010*/  LDL.64 R10, [R1] ;  /* 0x00000000010a7983 */ /* 0x000ea20000100a00 */
[----:B------:R-:W-:Y:S01]  /*5020*/  LOP3.LUT P4, RZ, R8, 0xff, RZ, 0xc0, !PT ;  /* 0x000000ff08ff7812 */ /* 0x000fe2000788c0ff */
[----:B------:R-:W-:Y:S01]  /*5030*/  VIADD R9, R6, UR40 ;  /* 0x0000002806097c36 */ /* 0x000fe20008000000 */
[----:B------:R-:W-:Y:S01]  /*5040*/  ULDC.64 UR4, c[0x0][0x650] ;  /* 0x0001940000047ab9 */ /* 0x000fe20000000a00 */
[----:B------:R-:W-:Y:S01]  /*5050*/  IMAD.U32 R4, RZ, RZ, UR40 ;  /* 0x00000028ff047e24 */ /* 0x000fe2000f8e00ff */
[----:B------:R-:W-:Y:S01]  /*5060*/  UISETP.GE.U32.AND UP0, UPT, UR40, 0x1c, UPT ;  /* 0x0000001c2800788c */ /* 0x000fe2000bf06070 */
[----:B------:R-:W-:Y:S01]  /*5070*/  BSSY B1, `(.L_x_108) ;  /* 0x000006f000017945 */ /* 0x000fe20003800000 */
[----:B------:R-:W-:Y:S01]  /*5080*/  ISETP.GT.U32.AND P1, PT, R9, 0x1b, PT ;  /* 0x0000001b0900780c */ /* 0x000fe20003f24070 */
[----:B------:R-:W-:Y:S01]  /*5090*/  IMAD.MOV.U32 R19, RZ, RZ, -0x1 ;  /* 0xffffffffff137424 */ /* 0x000fe200078e00ff */
[----:B------:R-:W-:Y:S01]  /*50a0*/  PRMT R8, RZ, 0x7610, R8 ;  /* 0x00007610ff087816 */ /* 0x000fe20000000008 */
[----:B------:R-:W-:Y:S01]  /*50b0*/  IMAD.MOV.U32 R22, RZ, RZ, -0x1 ;  /* 0xffffffffff167424 */ /* 0x000fe200078e00ff */
[----:B------:R-:W-:-:S02]  /*50c0*/  ISETP.LT.U32.AND P1, PT, R4, 0x1c, P1 ;  /* 0x0000001c0400780c */ /* 0x000fc40000f21070 */
[----:B------:R-:W-:Y:S01]  /*50d0*/  PLOP3.LUT P3, PT, PT, PT, UP0, 0x80, 0x0 ;  /* 0x000000000000781c */ /* 0x000fe20003f6f008 */
[----:B------:R-:W0:Y:S01]  /*50e0*/  @P4 S2R R3, SR_CgaCtaId ;  /* 0x0000000000034919 */ /* 0x000e220000008800 */
[----:B------:R-:W-:Y:S02]  /*50f0*/  @P4 MOV R2, 0x400 ;  /* 0x0000040000024802 */ /* 0x000fe40000000f00 */
[----:B------:R-:W-:-:S04]  /*5100*/  SEL R5, RZ, 0x1, !P1 ;  /* 0x00000001ff057807 */ /* 0x000fc80004800000 */
[----:B------:R-:W-:Y:S02]  /*5110*/  LOP3.LUT R0, R0, R5, RZ, 0x3c, !PT ;  /* 0x0000000500007212 */ /* 0x000fe400078e3cff */
[----:B0-----:R-:W-:-:S04]  /*5120*/  @P4 LEA R2, R3, R2, 0x18 ;  /* 0x0000000203024211 */ /* 0x001fc800078ec0ff */
[----:B------:R0:W-:Y:S02]  /*5130*/  @P4 SYNCS.ARRIVE.TRANS64.A1T0 RZ, [R2+URZ+0x1f8], RZ ;  /* 0x0001f8ff02ff49a7 */ /* 0x0001e4000810003f */
[----:B0-----:R-:W-:-:S05]  /*5140*/  SHF.R.U32.HI R2, RZ, 0x2, R9 ;  /* 0x00000002ff027819 */ /* 0x001fca0000011609 */
[----:B------:R-:W-:-:S04]  /*5150*/  IMAD.WIDE.U32 R2, R2, 0x24924925, RZ ;  /* 0x2492492502027825 */ /* 0x000fc800078e00ff */
[----:B------:R-:W-:Y:S01]  /*5160*/  IMAD R6, R3, -0x1c, R9 ;  /* 0xffffffe403067824 */ /* 0x000fe200078e0209 */
[--C-:B------:R-:W-:Y:S01]  /*5170*/  @P3 LOP3.LUT R0, R0, 0x1, R3.reuse, 0x78, !PT ;  /* 0x0000000100003812 */ /* 0x100fe200078e7803 */
[----:B------:R-:W-:Y:S01]  /*5180*/  IMAD.MOV.U32 R2, RZ, RZ, -0x1 ;  /* 0xffffffffff027424 */ /* 0x000fe200078e00ff */
[----:B------:R-:W-:Y:S02]  /*5190*/  PRMT R3, RZ, 0x7610, R3 ;  /* 0x00007610ff037816 */ /* 0x000fe40000000003 */
[----:B--2---:R-:W-:-:S04]  /*51a0*/  IADD3 R18, P4, R18, R10, RZ ;  /* 0x0000000a12127210 */ /* 0x004fc80007f9e0ff */
[----:B------:R-:W-:Y:S01]  /*51b0*/  ISETP.GE.U32.AND P1, PT, R18, UR4, PT ;  /* 0x0000000412007c0c */ /* 0x000fe2000bf26070 */
[----:B------:R-:W-:-:S05]  /*51c0*/  IMAD.X R17, R17, 0x1, R23, P4 ;  /* 0x0000000111117824 */ /* 0x000fca00020e0617 */
[----:B------:R-:W-:-:S13]  /*51d0*/  ISETP.GE.U32.AND.EX P1, PT, R17, UR5, PT, P1 ;  /* 0x0000000511007c0c */ /* 0x000fda000bf26110 */
[----:B------:R-:W-:Y:S05]  /*51e0*/  @P1 BRA `(.L_x_109) ;  /* 0x00000004005c1947 */ /* 0x000fea0003800000 */
[----:B------:R-:W0:Y:S01]  /*51f0*/  S2R R11, SR_CTAID.X ;  /* 0x00000000000b7919 */ /* 0x000e220000002500 */
[----:B------:R-:W-:Y:S01]  /*5200*/  ULDC.64 UR4, c[0x0][0x628] ;  /* 0x00018a0000047ab9 */ /* 0x000fe20000000a00 */
[----:B------:R-:W1:Y:S01]  /*5210*/  LDC R12, c[0x0][0x144] ;  /* 0x00005100ff0c7b82 */ /* 0x000e620000000800 */
[----:B------:R-:W-:Y:S01]  /*5220*/  ISETP.NE.U32.AND P1, PT, RZ, UR4, PT ;  /* 0x00000004ff007c0c */ /* 0x000fe2000bf25070 */
[----:B------:R-:W2:Y:S01]  /*5230*/  S2R R9, SR_CTAID.Y ;  /* 0x0000000000097919 */ /* 0x000ea20000002600 */
[----:B------:R-:W-:Y:S01]  /*5240*/  ULDC UR6, c[0x0][0x150] ;  /* 0x0000540000067ab9 */ /* 0x000fe20000000800 */
[----:B------:R-:W-:Y:S01]  /*5250*/  ULDC UR7, c[0x0][0x630] ;  /* 0x00018c0000077ab9 */ /* 0x000fe20000000800 */
[----:B------:R-:W-:Y:S01]  /*5260*/  ISETP.NE.AND.EX P1, PT, RZ, UR5, PT, P1 ;  /* 0x00000005ff007c0c */ /* 0x000fe2000bf25310 */
[----:B------:R-:W-:Y:S01]  /*5270*/  IMAD.MOV.U32 R2, RZ, RZ, R18 ;  /* 0x000000ffff027224 */ /* 0x000fe200078e0012 */
[----:B0-----:R-:W-:-:S05]  /*5280*/  I2FP.F32.U32 R3, R11 ;  /* 0x0000000b00037245 */ /* 0x001fca0000201000 */
[----:B------:R-:W-:Y:S01]  /*5290*/  FMUL R14, R3, UR6 ;  /* 0x00000006030e7c20 */ /* 0x000fe20008400000 */
[----:B------:R-:W-:-:S05]  /*52a0*/  IMAD.MOV.U32 R3, RZ, RZ, R17 ;  /* 0x000000ffff037224 */ /* 0x000fca00078e0011 */
[----:B--2---:R-:W-:Y:S05]  /*52b0*/  @!P1 BRA `(.L_x_110) ;  /* 0x0000000000289947 */ /* 0x004fea0003800000 */
[----:B------:R-:W-:Y:S02]  /*52c0*/  ULDC UR6, c[0x0][0x634] ;  /* 0x00018d0000067ab9 */ /* 0x000fe40000000800 */
[----:B------:R-:W-:-:S05]  /*52d0*/  IADD3 R3, P1, R18, UR6, RZ ;  /* 0x0000000612037c10 */ /* 0x000fca000ff3e0ff */
[----:B------:R-:W-:-:S04]  /*52e0*/  IMAD.X R13, RZ, RZ, R17, P1 ;  /* 0x000000ffff0d7224 */ /* 0x000fc800008e0611 */
[----:B------:R-:W-:-:S04]  /*52f0*/  IMAD.WIDE.U32 R4, R13, UR4, RZ ;  /* 0x000000040d047c25 */ /* 0x000fc8000f8e00ff */
[----:B------:R-:W-:-:S04]  /*5300*/  IMAD.WIDE.U32 R4, P1, R3, UR5, R4 ;  /* 0x0000000503047c25 */ /* 0x000fc8000f820004 */
[----:B------:R-:W-:-:S04]  /*5310*/  IMAD.WIDE.U32 R2, R3, UR4, RZ ;  /* 0x0000000403027c25 */ /* 0x000fc8000f8e00ff */
[----:B------:R-:W-:Y:S01]  /*5320*/  IMAD.MOV.U32 R2, RZ, RZ, R5 ;  /* 0x000000ffff027224 */ /* 0x000fe200078e0005 */
[----:B------:R-:W-:Y:S01]  /*5330*/  IADD3 RZ, P3, R3, R4, RZ ;  /* 0x0000000403ff7210 */ /* 0x000fe20007f7e0ff */
[----:B------:R-:W-:-:S04]  /*5340*/  IMAD.X R3, RZ, RZ, RZ, P1 ;  /* 0x000000ffff037224 */ /* 0x000fc800008e06ff */
[----:B------:R-:W-:-:S08]  /*5350*/  IMAD.WIDE.U32.X R2, R13, UR5, R2, P3 ;  /* 0x000000050d027c25 */ /* 0x000fd000098e0402 */
.L_x_110:
[--C-:B------:R-:W-:Y:S01]  /*5360*/  SHF.R.U64 R10, R2, UR7, R3.reuse ;  /* 0x00000007020a7c19 */ /* 0x100fe20008001203 */
[----:B------:R-:W0:Y:S01]  /*5370*/  F2I.U32.TRUNC.NTZ R14, R14 ;  /* 0x0000000e000e7305 */ /* 0x000e22000020f000 */
[----:B------:R-:W-:Y:S01]  /*5380*/  SHF.R.U32.HI R2, RZ, UR7, R3 ;  /* 0x00000007ff027c19 */ /* 0x000fe20008011603 */
[----:B------:R-:W-:Y:S01]  /*5390*/  ULDC.64 UR4, c[0x0][0x620] ;  /* 0x0001880000047ab9 */ /* 0x000fe20000000a00 */
[----:B------:R-:W-:Y:S01]  /*53a0*/  IADD3 R5, P1, RZ, -R10, RZ ;  /* 0x8000000aff057210 */ /* 0x000fe20007f3e0ff */
[----:B------:R-:W-:Y:S01]  /*53b0*/  IMAD.MOV.U32 R3, RZ, RZ, R17 ;  /* 0x000000ffff037224 */ /* 0x000fe200078e0011 */
[----:B------:R-:W-:-:S03]  /*53c0*/  ULDC.64 UR6, c[0x0][0x640] ;  /* 0x0001900000067ab9 */ /* 0x000fc60000000a00 */
[----:B------:R-:W-:Y:S01]  /*53d0*/  IMAD.X R2, RZ, RZ, ~R2, P1 ;  /* 0x000000ffff027224 */ /* 0x000fe200008e0e02 */
[----:B------:R-:W-:-:S03]  /*53e0*/  ISETP.NE.U32.AND P1, PT, RZ, UR6, PT ;  /* 0x00000006ff007c0c */ /* 0x000fc6000bf25070 */
[----:B------:R-:W-:Y:S01]  /*53f0*/  IMAD R4, R2, UR4, RZ ;  /* 0x0000000402047c24 */ /* 0x000fe2000f8e02ff */
[----:B------:R-:W-:Y:S01]  /*5400*/  ISETP.NE.AND.EX P1, PT, RZ, UR7, PT, P1 ;  /* 0x00000007ff007c0c */ /* 0x000fe2000bf25310 */
[----:B------:R-:W-:-:S04]  /*5410*/  IMAD.MOV.U32 R2, RZ, RZ, R18 ;  /* 0x000000ffff027224 */ /* 0x000fc800078e0012 */
[----:B------:R-:W-:Y:S01]  /*5420*/  IMAD.WIDE.U32 R2, R5, UR4, R2 ;  /* 0x0000000405027c25 */ /* 0x000fe2000f8e0002 */
[----:B------:R-:W-:-:S03]  /*5430*/  ULDC UR4, c[0x0][0x618] ;  /* 0x0001860000047ab9 */ /* 0x000fc60000000800 */
[----:B------:R-:W-:Y:S01]  /*5440*/  IMAD R5, R5, UR5, R4 ;  /* 0x0000000505057c24 */ /* 0x000fe2000f8e0204 */
[----:B------:R-:W-:Y:S01]  /*5450*/  ULDC UR5, c[0x0][0x154] ;  /* 0x0000550000057ab9 */ /* 0x000fe20000000800 */
[----:B0-----:R-:W-:Y:S02]  /*5460*/  IMAD.MOV R4, RZ, RZ, -R14 ;  /* 0x000000ffff047224 */ /* 0x001fe400078e0a0e */
[----:B------:R-:W0:Y:S01]  /*5470*/  LDC R14, c[0x0][0x148] ;  /* 0x00005200ff0e7b82 */ /* 0x000e220000000800 */
[----:B------:R-:W-:Y:S02]  /*5480*/  IMAD.IADD R3, R3, 0x1, R5 ;  /* 0x0000000103037824 */ /* 0x000fe400078e0205 */
[----:B-1----:R-:W-:Y:S01]  /*5490*/  IMAD R11, R12, R4, R11 ;  /* 0x000000040c0b7224 */ /* 0x002fe200078e020b */
[----:B------:R-:W-:Y:S02]  /*54a0*/  I2FP.F32.U32 R4, R9 ;  /* 0x0000000900047245 */ /* 0x000fe40000201000 */
[----:B------:R-:W-:-:S02]  /*54b0*/  SHF.R.U64 R12, R2, UR4, R3 ;  /* 0x00000004020c7c19 */ /* 0x000fc40008001203 */
[----:B------:R-:W-:Y:S01]  /*54c0*/  SHF.R.U32.HI R3, RZ, UR4, R3 ;  /* 0x00000004ff037c19 */ /* 0x000fe20008011603 */
[----:B------:R-:W-:Y:S01]  /*54d0*/  FMUL R4, R4, UR5 ;  /* 0x0000000504047c20 */ /* 0x000fe20008400000 */
[----:B------:R-:W-:Y:S02]  /*54e0*/  ULDC UR4, c[0x0][0x608] ;  /* 0x0001820000047ab9 */ /* 0x000fe40000000800 */
[--C-:B------:R-:W-:Y:S01]  /*54f0*/  SHF.R.U64 R15, R12, UR4, R3.reuse ;  /* 0x000000040c0f7c19 */ /* 0x100fe20008001203 */
[----:B------:R1:W2:Y:S01]  /*5500*/  F2I.U32.TRUNC.NTZ R20, R4 ;  /* 0x0000000400147305 */ /* 0x0002a2000020f000 */
[----:B------:R-:W-:Y:S01]  /*5510*/  SHF.R.U32.HI R2, RZ, UR4, R3 ;  /* 0x00000004ff027c19 */ /* 0x000fe20008011603 */
[----:B------:R-:W-:-:S03]  /*5520*/  ULDC UR4, c[0x0][0x658] ;  /* 0x0001960000047ab9 */ /* 0x000fc60000000800 */
[--C-:B------:R-:W-:Y:S02]  /*5530*/  SHF.R.U64 R13, R15, UR4, R2.reuse ;  /* 0x000000040f0d7c19 */ /* 0x100fe40008001202 */
[----:B------:R-:W-:-:S03]  /*5540*/  SHF.R.U32.HI R19, RZ, UR4, R2 ;  /* 0x00000004ff137c19 */ /* 0x000fc60008011602 */
[----:B------:R-:W-:Y:S02]  /*5550*/  IMAD.MOV.U32 R2, RZ, RZ, R13 ;  /* 0x000000ffff027224 */ /* 0x000fe400078e000d */
[----:B------:R-:W-:Y:S01]  /*5560*/  IMAD.MOV.U32 R3, RZ, RZ, R19 ;  /* 0x000000ffff037224 */ /* 0x000fe200078e0013 */
[----:B-1----:R-:W-:Y:S06]  /*5570*/  @!P1 BRA `(.L_x_111) ;  /* 0x0000000000289947 */ /* 0x002fec0003800000 */
        /* <DEDUP_REMOVED lines=10> */
.L_x_111:
[----:B------:R-:W1:Y:S01]  /*5620*/  LDC R4, c[0x0][0x65c] ;  /* 0x00019700ff047b82 */ /* 0x000e620000000800 */
[----:B------:R-:W-:Y:S01]  /*5630*/  ULDC UR4, c[0x0][0x648] ;  /* 0x0001920000047ab9 */ /* 0x000fe20000000800 */
[----:B------:R-:W-:Y:S01]  /*5640*/  LOP3.LUT R15, R15, UR16, RZ, 0xc0, !PT ;  /* 0x000000100f0f7c12 */ /* 0x000fe2000f8ec0ff */
[----:B--2---:R-:W-:Y:S01]  /*5650*/  IMAD.MOV R20, RZ, RZ, -R20 ;  /* 0x000000ffff147224 */ /* 0x004fe200078e0a14 */
[----:B------:R-:W-:Y:S01]  /*5660*/  SHF.R.U64 R2, R2, UR4, R3 ;  /* 0x0000000402027c19 */ /* 0x000fe20008001203 */
[----:B------:R-:W-:Y:S01]  /*5670*/  ULDC UR4, c[0x0][0x638] ;  /* 0x00018e0000047ab9 */ /* 0x000fe20000000800 */
[----:B------:R-:W-:Y:S01]  /*5680*/  LOP3.LUT R12, R12, UR15, RZ, 0xc0, !PT ;  /* 0x0000000f0c0c7c12 */ /* 0x000fe2000f8ec0ff */
[----:B------:R-:W-:Y:S01]  /*5690*/  ULDC UR5, c[0x0][0x610] ;  /* 0x0001840000057ab9 */ /* 0x000fe20000000800 */
[----:B------:R-:W-:Y:S01]  /*56a0*/  IMAD.MOV.U32 R3, RZ, RZ, 0x1 ;  /* 0x00000001ff037424 */ /* 0x000fe200078e00ff */
[----:B-1----:R-:W-:Y:S01]  /*56b0*/  ISETP.NE.AND P1, PT, R4, 0x1, PT ;  /* 0x000000010400780c */ /* 0x002fe20003f25270 */
[----:B------:R-:W-:-:S02]  /*56c0*/  IMAD.MOV R4, RZ, RZ, -R2 ;  /* 0x000000ffff047224 */ /* 0x000fc400078e0a02 */
[----:B------:R-:W-:Y:S02]  /*56d0*/  IMAD R2, R2, UR17, R15 ;  /* 0x0000001102027c24 */ /* 0x000fe4000f8e020f */
[----:B------:R-:W-:Y:S01]  /*56e0*/  IMAD R13, R4, UR4, R13 ;  /* 0x00000004040d7c24 */ /* 0x000fe2000f8e020d */
[----:B------:R-:W-:-:S07]  /*56f0*/  ULDC UR4, c[0x0][0x600] ;  /* 0x0001800000047ab9 */ /* 0x000fce0000000800 */
[----:B0-----:R-:W-:-:S04]  /*5700*/  @P1 IMAD R11, R14, R20, R9 ;  /* 0x000000140e0b1224 */ /* 0x001fc800078e0209 */
[----:B------:R-:W-:Y:S02]  /*5710*/  IMAD R11, R2, UR5, R11 ;  /* 0x00000005020b7c24 */ /* 0x000fe4000f8e020b */
[----:B------:R-:W-:-:S05]  /*5720*/  IMAD R2, R13, UR4, R12 ;  /* 0x000000040d027c24 */ /* 0x000fca000f8e020c */
[----:B------:R-:W-:Y:S02]  /*5730*/  SEL R22, R2, R11, !P1 ;  /* 0x0000000b02167207 */ /* 0x000fe40004800000 */
[----:B------:R-:W-:Y:S01]  /*5740*/  SEL R19, R11, R2, !P1 ;  /* 0x000000020b137207 */ /* 0x000fe20004800000 */
[----:B------:R-:W-:-:S07]  /*5750*/  IMAD.MOV.U32 R2, RZ, RZ, R10 ;  /* 0x000000ffff027224 */ /* 0x000fce00078e000a */
.L_x_109:
[----:B------:R-:W-:Y:S05]  /*5760*/  BSYNC B1 ;  /* 0x0000000000017941 */ /* 0x000fea0003800000 */
.L_x_108:
[----:B------:R-:W-:-:S13]  /*5770*/  LOP3.LUT P1, RZ, R3, 0xff, RZ, 0xc0, !PT ;  /* 0x000000ff03ff7812 */ /* 0x000fda000782c0ff */
[----:B------:R-:W-:Y:S05]  /*5780*/  @P1 BRA `(.L_x_112) ;  /* 0xfffffff400381947 */ /* 0x000fea000383ffff */
[----:B------:R-:W-:Y:S05]  /*5790*/  BSYNC B0 ;  /* 0x0000000000007941 */ /* 0x000fea0003800000 */
.L_x_100:
[----:B------:R-:W-:-:S03]  /*57a0*/  UMOV UR4, 0xffffffff ;  /* 0xffffffff00047882 */ /* 0x000fc60000000000 */
[----:B------:R-:W-:Y:S05]  /*57b0*/  BRA.DIV UR4, `(.L_x_113) ;  /* 0x0000001204a07947 */ /* 0x000fea000b800000 */
[----:B------:R-:W-:-:S13]  /*57c0*/  ELECT P6, URZ, PT ;  /* 0x00000000003f782f */ /* 0x000fda00038c0000 */
.L_x_153:
[----:B------:R-:W-:Y:S04]  /*57d0*/  BSSY B0, `(.L_x_114) ;  /* 0x0000103000007945 */ /* 0x000fe80003800000 */
[----:B------:R-:W-:Y:S05]  /*57e0*/  @!P6 BRA `(.L_x_115) ;  /* 0x000000100004e947 */ /* 0x000fea0003800000 */
[----:B------:R-:W-:-:S04]  /*57f0*/  LOP3.LUT R16, R16, 0x2, RZ, 0xfc, !PT ;  /* 0x0000000210107812 */ /* 0x000fc800078efcff */
[----:B------:R-:W-:-:S13]  /*5800*/  ISETP.NE.AND P0, PT, R16, 0x3, PT ;  /* 0x000000031000780c */ /* 0x000fda0003f05270 */
[----:B------:R-:W-:Y:S05]  /*5810*/  @!P0 BRA `(.L_x_116) ;  /* 0x0000000000048947 */ /* 0x000fea0003800000 */
[----:B------:R-:W-:Y:S01]  /*5820*/  BPT.TRAP 0x1 ;  /* 0x000000040000795c */ /* 0x000fe20000300000 */
.L_x_116:
[----:B------:R-:W0:Y:S01]  /*5830*/  S2R R3, SR_CgaCtaId ;  /* 0x0000000000037919 */ /* 0x000e220000008800 */
[----:B------:R-:W-:-:S04]  /*5840*/  MOV R2, 0x400 ;  /* 0x0000040000027802 */ /* 0x000fc80000000f00 */
[----:B0-----:R-:W-:Y:S02]  /*5850*/  LEA R3, R3, R2, 0x18 ;  /* 0x0000000203037211 */ /* 0x001fe400078ec0ff */
[----:B------:R-:W-:-:S03]  /*5860*/  SHF.L.U32 R2, R0, 0x1f, RZ ;  /* 0x0000001f00027819 */ /* 0x000fc600000006ff */
[----:B------:R-:W-:-:S04]  /*5870*/  VIADD R3, R3, 0xe0 ;  /* 0x000000e003037836 */ /* 0x000fc80000000000 */
[C---:B------:R-:W-:Y:S02]  /*5880*/  IMAD R7, R6.reuse, 0x8, R3 ;  /* 0x0000000806077824 */ /* 0x040fe400078e0203 */
[----:B------:R-:W-:Y:S02]  /*5890*/  VIADD R6, R6, 0x1 ;  /* 0x0000000106067836 */ /* 0x000fe40000000000 */
[----:B------:R-:W0:Y:S03]  /*58a0*/  SYNCS.PHASECHK.TRANS64.TRYWAIT P0, [R7+URZ], R2 ;  /* 0x00000002070075a7 */ /* 0x000e26000800017f */
[----:B------:R-:W-:-:S04]  /*58b0*/  ISETP.NE.AND P1, PT, R6, 0x1c, PT ;  /* 0x0000001c0600780c */ /* 0x000fc80003f25270 */
[----:B------:R-:W-:Y:S02]  /*58c0*/  SEL R5, RZ, 0x1, P1 ;  /* 0x00000001ff057807 */ /* 0x000fe40000800000 */
[----:B------:R-:W-:Y:S02]  /*58d0*/  SEL R6, R6, RZ, P1 ;  /* 0x000000ff06067207 */ /* 0x000fe40000800000 */
[----:B------:R-:W-:-:S03]  /*58e0*/  LOP3.LUT R5, R0, R5, RZ, 0x3c, !PT ;  /* 0x0000000500057212 */ /* 0x000fc600078e3cff */
[----:B------:R-:W-:Y:S01]  /*58f0*/  IMAD R9, R6, 0x8, R3 ;  /* 0x0000000806097824 */ /* 0x000fe200078e0203 */
[----:B------:R-:W-:Y:S01]  /*5900*/  SHF.L.U32 R4, R5, 0x1f, RZ ;  /* 0x0000001f05047819 */ /* 0x000fe200000006ff */
[----:B0-----:R-:W-:Y:S06]  /*5910*/  @!P0 BRA `(.L_x_117) ;  /* 0x0000001000688947 */ /* 0x001fec0003800000 */
.L_x_154:
[----:B------:R-:W1:Y:S01]  /*5920*/  SYNCS.PHASECHK.TRANS64.TRYWAIT P0, [R9+URZ], R4 ;  /* 0x00000004090075a7 */ /* 0x000e62000800017f */
[----:B------:R-:W-:-:S05]  /*5930*/  VIADD R0, R6, 0x1 ;  /* 0x0000000106007836 */ /* 0x000fca0000000000 */
[----:B------:R-:W-:-:S04]  /*5940*/  ISETP.NE.AND P1, PT, R0, 0x1c, PT ;  /* 0x0000001c0000780c */ /* 0x000fc80003f25270 */
[----:B0-----:R-:W-:Y:S02]  /*5950*/  SEL R2, RZ, 0x1, P1 ;  /* 0x00000001ff027807 */ /* 0x001fe40000800000 */
[----:B------:R-:W-:Y:S02]  /*5960*/  SEL R0, R0, RZ, P1 ;  /* 0x000000ff00007207 */ /* 0x000fe40000800000 */
[----:B------:R-:W-:-:S03]  /*5970*/  LOP3.LUT R7, R5, R2, RZ, 0x3c, !PT ;  /* 0x0000000205077212 */ /* 0x000fc600078e3cff */
[----:B------:R-:W-:Y:S01]  /*5980*/  IMAD R6, R0, 0x8, R3 ;  /* 0x0000000800067824 */ /* 0x000fe200078e0203 */
[----:B------:R-:W-:Y:S01]  /*5990*/  SHF.L.U32 R5, R7, 0x1f, RZ ;  /* 0x0000001f07057819 */ /* 0x000fe200000006ff */
[----:B-1----:R-:W-:Y:S06]  /*59a0*/  @!P0 BRA `(.L_x_118) ;  /* 0x0000001000588947 */ /* 0x002fec0003800000 */
.L_x_155:
[----:B------:R-:W1:Y:S01]  /*59b0*/  SYNCS.PHASECHK.TRANS64.TRYWAIT P0, [R6+URZ], R5 ;  /* 0x00000005060075a7 */ /* 0x000e62000800017f */
[----:B------:R-:W-:-:S05]  /*59c0*/  VIADD R0, R0, 0x1 ;  /* 0x0000000100007836 */ /* 0x000fca0000000000 */
[----:B------:R-:W-:-:S04]  /*59d0*/  ISETP.NE.AND P1, PT, R0, 0x1c, PT ;  /* 0x0000001c0000780c */ /* 0x000fc80003f25270 */
[----:B------:R-:W-:Y:S02]  /*59e0*/  SEL R2, RZ, 0x1, P1 ;  /* 0x00000001ff027807 */ /* 0x000fe40000800000 */
[----:B------:R-:W-:Y:S02]  /*59f0*/  SEL R0, R0, RZ, P1 ;  /* 0x000000ff00007207 */ /* 0x000fe40000800000 */
[----:B------:R-:W-:-:S03]  /*5a00*/  LOP3.LUT R7, R7, R2, RZ, 0x3c, !PT ;  /* 0x0000000207077212 */ /* 0x000fc600078e3cff */
[----:B0-----:R-:W-:Y:S01]  /*5a10*/  IMAD R9, R0, 0x8, R3 ;  /* 0x0000000800097824 */ /* 0x001fe200078e0203 */
[----:B------:R-:W-:Y:S01]  /*5a20*/  SHF.L.U32 R4, R7, 0x1f, RZ ;  /* 0x0000001f07047819 */ /* 0x000fe200000006ff */
[----:B-1----:R-:W-:Y:S06]  /*5a30*/  @!P0 BRA `(.L_x_119) ;  /* 0x0000001000488947 */ /* 0x002fec0003800000 */
.L_x_156:
        /* <DEDUP_REMOVED lines=9> */
.L_x_157:
        /* <DEDUP_REMOVED lines=9> */
.L_x_158:
        /* <DEDUP_REMOVED lines=9> */
.L_x_159:
        /* <DEDUP_REMOVED lines=9> */
.L_x_160:
        /* <DEDUP_REMOVED lines=9> */
.L_x_161:
        /* <DEDUP_REMOVED lines=9> */
.L_x_162:
        /* <DEDUP_REMOVED lines=9> */
.L_x_163:
        /* <DEDUP_REMOVED lines=9> */
.L_x_164:
        /* <DEDUP_REMOVED lines=9> */
.L_x_165:
        /* <DEDUP_REMOVED lines=9> */
.L_x_166:
        /* <DEDUP_REMOVED lines=9> */
.L_x_167:
        /* <DEDUP_REMOVED lines=9> */
.L_x_168:
        /* <DEDUP_REMOVED lines=9> */
.L_x_169:
        /* <DEDUP_REMOVED lines=9> */
.L_x_170:
        /* <DEDUP_REMOVED lines=9> */
.L_x_171:
        /* <DEDUP_REMOVED lines=9> */
.L_x_172:
        /* <DEDUP_REMOVED lines=9> */
.L_x_173:
        /* <DEDUP_REMOVED lines=9> */
.L_x_174:
        /* <DEDUP_REMOVED lines=9> */
.L_x_175:
        /* <DEDUP_REMOVED lines=9> */
.L_x_176:
        /* <DEDUP_REMOVED lines=9> */
.L_x_177:
        /* <DEDUP_REMOVED lines=9> */
.L_x_178:
        /* <DEDUP_REMOVED lines=9> */
.L_x_179:
[----:B------:R-:W1:Y:S01]  /*6730*/  SYNCS.PHASECHK.TRANS64.TRYWAIT P0, [R6+URZ], R5 ;  /* 0x00000005060075a7 */ /* 0x000e62000800017f */
[----:B------:R-:W-:-:S05]  /*6740*/  VIADD R0, R0, 0x1 ;  /* 0x0000000100007836 */ /* 0x000fca0000000000 */
[----:B------:R-:W-:-:S04]  /*6750*/  ISETP.NE.AND P1, PT, R0, 0x1c, PT ;  /* 0x0000001c0000780c */ /* 0x000fc80003f25270 */
[----:B------:R-:W-:Y:S02]  /*6760*/  SEL R2, RZ, 0x1, P1 ;  /* 0x00000001ff027807 */ /* 0x000fe40000800000 */
[----:B------:R-:W-:Y:S02]  /*6770*/  SEL R0, R0, RZ, P1 ;  /* 0x000000ff00007207 */ /* 0x000fe40000800000 */
[----:B------:R-:W-:Y:S01]  /*6780*/  LOP3.LUT R2, R7, R2, RZ, 0x3c, !PT ;  /* 0x0000000207027212 */ /* 0x000fe200078e3cff */
[----:B-1----:R-:W-:Y:S06]  /*6790*/  @!P0 BRA `(.L_x_143) ;  /* 0x0000000800d08947 */ /* 0x002fec0003800000 */
.L_x_180:
[----:B------:R-:W-:Y:S01]  /*67a0*/  IMAD R3, R0, 0x8, R3 ;  /* 0x0000000800037824 */ /* 0x000fe200078e0203 */
[----:B------:R-:W-:-:S07]  /*67b0*/  SHF.L.U32 R0, R2, 0x1f, RZ ;  /* 0x0000001f02007819 */ /* 0x000fce00000006ff */
.L_x_144:
[----:B--2---:R2:W3:Y:S02]  /*67c0*/  SYNCS.PHASECHK.TRANS64.TRYWAIT P0, [R3+URZ], R0 ;  /* 0x00000000030075a7 */ /* 0x0044e4000800017f */
[----:B---3--:R-:W-:Y:S05]  /*67d0*/  @!P0 NANOSLEEP.SYNCS 0x989680 ;  /* 0x009896800000895d */ /* 0x008fea0003900000 */
[----:B------:R-:W3:Y:S02]  /*67e0*/  @!P0 SYNCS.PHASECHK.TRANS64 P0, [R3+URZ], R0 ;  /* 0x00000000030085a7 */ /* 0x000ee4000800007f */
[----:B---3--:R-:W-:Y:S05]  /*67f0*/  @!P0 BRA `(.L_x_144) ;  /* 0xfffffffc00f08947 */ /* 0x008fea000383ffff */
.L_x_115:
[----:B------:R-:W-:Y:S05]  /*6800*/  BSYNC B0 ;  /* 0x0000000000007941 */ /* 0x000fea0003800000 */
.L_x_114:
[----:B------:R-:W-:Y:S05]  /*6810*/  EXIT ;  /* 0x000000000000794d */ /* 0x000fea0003800000 */
.L_x_16:
[----:B-1----:R1:W2:Y:S02]  /*6820*/  SYNCS.PHASECHK.TRANS64.TRYWAIT P0, [R63+URZ], R0 ;  /* 0x000000003f0075a7 */ /* 0x0022a4000800017f */
[----:B--2---:R-:W-:Y:S05]  /*6830*/  @!P0 NANOSLEEP.SYNCS 0x989680 ;  /* 0x009896800000895d */ /* 0x004fea0003900000 */
[----:B------:R-:W2:Y:S02]  /*6840*/  @!P0 SYNCS.PHASECHK.TRANS64 P0, [R63+URZ], R0 ;  /* 0x000000003f0085a7 */ /* 0x000ea4000800007f */
[----:B--2---:R-:W-:Y:S05]  /*6850*/  @!P0 BRA `(.L_x_16) ;  /* 0xfffffffc00f08947 */ /* 0x004fea000383ffff */
[----:B------:R-:W-:Y:S05]  /*6860*/  BRA `(.L_x_145) ;  /* 0xffffffac00f07947 */ /* 0x000fea000383ffff */
.L_x_21:
[----:B--2---:R2:W3:Y:S02]  /*6870*/  SYNCS.PHASECHK.TRANS64.TRYWAIT P1, [R3+URZ], R0 ;  /* 0x00000000030075a7 */ /* 0x0044e4000802017f */
[----:B---3--:R-:W-:Y:S05]  /*6880*/  @!P1 NANOSLEEP.SYNCS 0x989680 ;  /* 0x009896800000995d */ /* 0x008fea0003900000 */
[----:B------:R-:W3:Y:S02]  /*6890*/  @!P1 SYNCS.PHASECHK.TRANS64 P1, [R3+URZ], R0 ;  /* 0x00000000030095a7 */ /* 0x000ee4000802007f */
[----:B---3--:R-:W-:Y:S05]  /*68a0*/  @!P1 BRA `(.L_x_21) ;  /* 0xfffffffc00f09947 */ /* 0x008fea000383ffff */
[----:B------:R-:W-:Y:S05]  /*68b0*/  BRA `(.L_x_20) ;  /* 0xffffffb000547947 */ /* 0x000fea000383ffff */
.L_x_26:
[----:B--2---:R-:W-:-:S04]  /*68c0*/  IMAD.U32 R4, RZ, RZ, UR4 ;  /* 0x00000004ff047e24 */ /* 0x004fc8000f8e00ff */
[----:B------:R2:W3:Y:S03]  /*68d0*/  SYNCS.PHASECHK.TRANS64.TRYWAIT P1, [R4+URZ], R3 ;  /* 0x00000003040075a7 */ /* 0x0004e6000802017f */
[----:B---3--:R-:W-:Y:S05]  /*68e0*/  @!P1 NANOSLEEP.SYNCS 0x989680 ;  /* 0x009896800000995d */ /* 0x008fea0003900000 */
[----:B------:R-:W3:Y:S02]  /*68f0*/  @!P1 SYNCS.PHASECHK.TRANS64 P1, [R4+URZ], R3 ;  /* 0x00000003040095a7 */ /* 0x000ee4000802007f */
[----:B---3--:R-:W-:Y:S05]  /*6900*/  @!P1 BRA `(.L_x_26) ;  /* 0xfffffffc00ec9947 */ /* 0x008fea000383ffff */
[----:B------:R-:W-:Y:S05]  /*6910*/  BRA `(.L_x_25) ;  /* 0xffffffb000cc7947 */ /* 0x000fea000383ffff */
.L_x_32:
[----:B---3--:R3:W4:Y:S02]  /*6920*/  SYNCS.PHASECHK.TRANS64.TRYWAIT P0, [R63+URZ+0x10], R0 ;  /* 0x000010003f0075a7 */ /* 0x008724000800017f */
[----:B----4-:R-:W-:Y:S05]  /*6930*/  @!P0 NANOSLEEP.SYNCS 0x989680 ;  /* 0x009896800000895d */ /* 0x010fea0003900000 */
[----:B------:R-:W4:Y:S02]  /*6940*/  @!P0 SYNCS.PHASECHK.TRANS64 P0, [R63+URZ+0x10], R0 ;  /* 0x000010003f0085a7 */ /* 0x000f24000800007f */
[----:B----4-:R-:W-:Y:S05]  /*6950*/  @!P0 BRA `(.L_x_32) ;  /* 0xfffffffc00f08947 */ /* 0x010fea000383ffff */
[----:B------:R-:W-:Y:S05]  /*6960*/  BRA `(.L_x_146) ;  /* 0xffffffb400c47947 */ /* 0x000fea000383ffff */
.L_x_101:
[----:B------:R-:W-:Y:S01]  /*6970*/  BSSY B1, `(.L_x_147) ;  /* 0x0000006000017945 */ /* 0x000fe20003800000 */
[----:B------:R-:W-:-:S07]  /*6980*/  IMAD.MOV.U32 R15, RZ, RZ, -0x1 ;  /* 0xffffffffff0f7424 */ /* 0x000fce00078e00ff */
[----:B-----5:R-:W-:Y:S05]  /*6990*/  WARPSYNC.COLLECTIVE R15, `(.L_x_148) ;  /* 0x000000000f0c7348 */ /* 0x020fea0003c00000 */
[----:B------:R-:W-:Y:S02]  /*69a0*/  ELECT P6, UR62, PT ;  /* 0x00000000003e782f */ /* 0x000fe400038c0000 */
[----:B------:R-:W-:Y:S01]  /*69b0*/  MOV R14, UR62 ;  /* 0x0000003e000e7c02 */ /* 0x000fe20008000f00 */
[----:B-----5:R-:W-:Y:S10]  /*69c0*/  ENDCOLLECTIVE ;  /* 0x000000000000791b */ /* 0x020ff40003800000 */
.L_x_148:
[----:B------:R-:W-:Y:S05]  /*69d0*/  BSYNC B1 ;  /* 0x0000000000017941 */ /* 0x000fea0003800000 */
.L_x_147:
[----:B------:R-:W-:Y:S05]  /*69e0*/  BRA `(.L_x_149) ;  /* 0xffffffe000ac7947 */ /* 0x000fea000383ffff */
.L_x_104:
[----:B0-----:R0:W1:Y:S02]  /*69f0*/  SYNCS.PHASECHK.TRANS64.TRYWAIT P1, [R10+URZ+0xe0], R5 ;  /* 0x0000e0050a0075a7 */ /* 0x001064000802017f */
[----:B-1----:R-:W-:Y:S05]  /*6a00*/  @!P1 NANOSLEEP.SYNCS 0x989680 ;  /* 0x009896800000995d */ /* 0x002fea0003900000 */
[----:B------:R-:W1:Y:S02]  /*6a10*/  @!P1 SYNCS.PHASECHK.TRANS64 P1, [R10+URZ+0xe0], R5 ;  /* 0x0000e0050a0095a7 */ /* 0x000e64000802007f */
[----:B-1----:R-:W-:Y:S05]  /*6a20*/  @!P1 BRA `(.L_x_104) ;  /* 0xfffffffc00f09947 */ /* 0x002fea000383ffff */
[----:B------:R-:W-:Y:S05]  /*6a30*/  BRA `(.L_x_150) ;  /* 0xffffffe000e07947 */ /* 0x000fea000383ffff */
.L_x_113:
[----:B------:R-:W-:Y:S01]  /*6a40*/  BSSY B0, `(.L_x_151) ;  /* 0x0000006000007945 */ /* 0x000fe20003800000 */
[----:B------:R-:W-:-:S07]  /*6a50*/  IMAD.MOV.U32 R15, RZ, RZ, -0x1 ;  /* 0xffffffffff0f7424 */ /* 0x000fce00078e00ff */
[----:B-----5:R-:W-:Y:S05]  /*6a60*/  WARPSYNC.COLLECTIVE R15, `(.L_x_152) ;  /* 0x000000000f0c7348 */ /* 0x020fea0003c00000 */
[----:B------:R-:W-:Y:S02]  /*6a70*/  ELECT P6, UR62, PT ;  /* 0x00000000003e782f */ /* 0x000fe400038c0000 */
[----:B------:R-:W-:Y:S01]  /*6a80*/  MOV R14, UR62 ;  /* 0x0000003e000e7c02 */ /* 0x000fe20008000f00 */
[----:B-----5:R-:W-:Y:S10]  /*6a90*/  ENDCOLLECTIVE ;  /* 0x000000000000791b */ /* 0x020ff40003800000 */
.L_x_152:
[----:B------:R-:W-:Y:S05]  /*6aa0*/  BSYNC B0 ;  /* 0x0000000000007941 */ /* 0x000fea0003800000 */
.L_x_151:
[----:B------:R-:W-:Y:S05]  /*6ab0*/  BRA `(.L_x_153) ;  /* 0xffffffec00447947 */ /* 0x000fea000383ffff */
.L_x_117:
[----:B0-----:R0:W1:Y:S02]  /*6ac0*/  SYNCS.PHASECHK.TRANS64.TRYWAIT P0, [R7+URZ], R2 ;  /* 0x00000002070075a7 */ /* 0x001064000800017f */
[----:B-1----:R-:W-:Y:S05]  /*6ad0*/  @!P0 NANOSLEEP.SYNCS 0x989680 ;  /* 0x009896800000895d */ /* 0x002fea0003900000 */
[----:B------:R-:W1:Y:S02]  /*6ae0*/  @!P0 SYNCS.PHASECHK.TRANS64 P0, [R7+URZ], R2 ;  /* 0x00000002070085a7 */ /* 0x000e64000800007f */
[----:B-1----:R-:W-:Y:S05]  /*6af0*/  @!P0 BRA `(.L_x_117) ;  /* 0xfffffffc00f08947 */ /* 0x002fea000383ffff */
[----:B------:R-:W-:Y:S05]  /*6b00*/  BRA `(.L_x_154) ;  /* 0xffffffec00847947 */ /* 0x000fea000383ffff */
.L_x_118:
[----:B0-----:R0:W1:Y:S02]  /*6b10*/  SYNCS.PHASECHK.TRANS64.TRYWAIT P0, [R9+URZ], R4 ;  /* 0x00000004090075a7 */ /* 0x001064000800017f */
[----:B-1----:R-:W-:Y:S05]  /*6b20*/  @!P0 NANOSLEEP.SYNCS 0x989680 ;  /* 0x009896800000895d */ /* 0x002fea0003900000 */
[----:B------:R-:W1:Y:S02]  /*6b30*/  @!P0 SYNCS.PHASECHK.TRANS64 P0, [R9+URZ], R4 ;  /* 0x00000004090085a7 */ /* 0x000e64000800007f */
[----:B-1----:R-:W-:Y:S05]  /*6b40*/  @!P0 BRA `(.L_x_118) ;  /* 0xfffffffc00f08947 */ /* 0x002fea000383ffff */
[----:B------:R-:W-:Y:S05]  /*6b50*/  BRA `(.L_x_155) ;  /* 0xffffffec00947947 */ /* 0x000fea000383ffff */
.L_x_119:
[----:B0-----:R0:W1:Y:S02]  /*6b60*/  SYNCS.PHASECHK.TRANS64.TRYWAIT P0, [R6+URZ], R5 ;  /* 0x00000005060075a7 */ /* 0x001064000800017f */
[----:B-1----:R-:W-:Y:S05]  /*6b70*/  @!P0 NANOSLEEP.SYNCS 0x989680 ;  /* 0x009896800000895d */ /* 0x002fea0003900000 */
[----:B------:R-:W1:Y:S02]  /*6b80*/  @!P0 SYNCS.PHASECHK.TRANS64 P0, [R6+URZ], R5 ;  /* 0x00000005060085a7 */ /* 0x000e64000800007f */
[----:B-1----:R-:W-:Y:S05]  /*6b90*/  @!P0 BRA `(.L_x_119) ;  /* 0xfffffffc00f08947 */ /* 0x002fea000383ffff */
[----:B------:R-:W-:Y:S05]  /*6ba0*/  BRA `(.L_x_156) ;  /* 0xffffffec00a47947 */ /* 0x000fea000383ffff */
.L_x_120:
[----:B0-----:R0:W1:Y:S02]  /*6bb0*/  SYNCS.PHASECHK.TRANS64.TRYWAIT P0, [R9+URZ], R4 ;  /* 0x00000004090075a7 */ /* 0x001064000800017f */
[----:B-1----:R-:W-:Y:S05]  /*6bc0*/  @!P0 NANOSLEEP.SYNCS 0x989680 ;  /* 0x009896800000895d */ /* 0x002fea0003900000 */
[----:B------:R-:W1:Y:S02]  /*6bd0*/  @!P0 SYNCS.PHASECHK.TRANS64 P0, [R9+URZ], R4 ;  /* 0x00000004090085a7 */ /* 0x000e64000800007f */
[----:B-1----:R-:W-:Y:S05]  /*6be0*/  @!P0 BRA `(.L_x_120) ;  /* 0xfffffffc00f08947 */ /* 0x002fea000383ffff */
[----:B------:R-:W-:Y:S05]  /*6bf0*/  BRA `(.L_x_157) ;  /* 0xffffffec00b47947 */ /* 0x000fea000383ffff */
.L_x_121:
[----:B0-----:R0:W1:Y:S02]  /*6c00*/  SYNCS.PHASECHK.TRANS64.TRYWAIT P0, [R6+URZ], R5 ;  /* 0x00000005060075a7 */ /* 0x001064000800017f */
[----:B-1----:R-:W-:Y:S05]  /*6c10*/  @!P0 NANOSLEEP.SYNCS 0x989680 ;  /* 0x009896800000895d */ /* 0x002fea0003900000 */
[----:B------:R-:W1:Y:S02]  /*6c20*/  @!P0 SYNCS.PHASECHK.TRANS64 P0, [R6+URZ], R5 ;  /* 0x00000005060085a7 */ /* 0x000e64000800007f */
[----:B-1----:R-:W-:Y:S05]  /*6c30*/  @!P0 BRA `(.L_x_121) ;  /* 0xfffffffc00f08947 */ /* 0x002fea000383ffff */
[----:B------:R-:W-:Y:S05]  /*6c40*/  BRA `(.L_x_158) ;  /* 0xffffffec00c47947 */ /* 0x000fea000383ffff */
.L_x_122:
[----:B0-----:R0:W1:Y:S02]  /*6c50*/  SYNCS.PHASECHK.TRANS64.TRYWAIT P0, [R9+URZ], R4 ;  /* 0x00000004090075a7 */ /* 0x001064000800017f */
[----:B-1----:R-:W-:Y:S05]  /*6c60*/  @!P0 NANOSLEEP.SYNCS 0x989680 ;  /* 0x009896800000895d */ /* 0x002fea0003900000 */
[----:B------:R-:W1:Y:S02]  /*6c70*/  @!P0 SYNCS.PHASECHK.TRANS64 P0, [R9+URZ], R4 ;  /* 0x00000004090085a7 */ /* 0x000e64000800007f */
[----:B-1----:R-:W-:Y:S05]  /*6c80*/  @!P0 BRA `(.L_x_122) ;  /* 0xfffffffc00f08947 */ /* 0x002fea000383ffff */
[----:B------:R-:W-:Y:S05]  /*6c90*/  BRA `(.L_x_159) ;  /* 0xffffffec00d47947 */ /* 0x000fea000383ffff */
.L_x_123:
[----:B0-----:R0:W1:Y:S02]  /*6ca0*/  SYNCS.PHASECHK.TRANS64.TRYWAIT P0, [R6+URZ], R5 ;  /* 0x00000005060075a7 */ /* 0x001064000800017f */
[----:B-1----:R-:W-:Y:S05]  /*6cb0*/  @!P0 NANOSLEEP.SYNCS 0x989680 ;  /* 0x009896800000895d */ /* 0x002fea0003900000 */
[----:B------:R-:W1:Y:S02]  /*6cc0*/  @!P0 SYNCS.PHASECHK.TRANS64 P0, [R6+URZ], R5 ;  /* 0x00000005060085a7 */ /* 0x000e64000800007f */
[----:B-1----:R-:W-:Y:S05]  /*6cd0*/  @!P0 BRA `(.L_x_123) ;  /* 0xfffffffc00f08947 */ /* 0x002fea000383ffff */
[----:B------:R-:W-:Y:S05]  /*6ce0*/  BRA `(.L_x_160) ;  /* 0xffffffec00e47947 */ /* 0x000fea000383ffff */
.L_x_124:
[----:B0-----:R0:W1:Y:S02]  /*6cf0*/  SYNCS.PHASECHK.TRANS64.TRYWAIT P0, [R9+URZ], R4 ;  /* 0x00000004090075a7 */ /* 0x001064000800017f */
[----:B-1----:R-:W-:Y:S05]  /*6d00*/  @!P0 NANOSLEEP.SYNCS 0x989680 ;  /* 0x009896800000895d */ /* 0x002fea0003900000 */
[----:B------:R-:W1:Y:S02]  /*6d10*/  @!P0 SYNCS.PHASECHK.TRANS64 P0, [R9+URZ], R4 ;  /* 0x00000004090085a7 */ /* 0x000e64000800007f */
[----:B-1----:R-:W-:Y:S05]  /*6d20*/  @!P0 BRA `(.L_x_124) ;  /* 0xfffffffc00f08947 */ /* 0x002fea000383ffff */
[----:B------:R-:W-:Y:S05]  /*6d30*/  BRA `(.L_x_161) ;  /* 0xffffffec00f47947 */ /* 0x000fea000383ffff */
.L_x_125:
[----:B0-----:R0:W1:Y:S02]  /*6d40*/  SYNCS.PHASECHK.TRANS64.TRYWAIT P0, [R6+URZ], R5 ;  /* 0x00000005060075a7 */ /* 0x001064000800017f */
[----:B-1----:R-:W-:Y:S05]  /*6d50*/  @!P0 NANOSLEEP.SYNCS 0x989680 ;  /* 0x009896800000895d */ /* 0x002fea0003900000 */
[----:B------:R-:W1:Y:S02]  /*6d60*/  @!P0 SYNCS.PHASECHK.TRANS64 P0, [R6+URZ], R5 ;  /* 0x00000005060085a7 */ /* 0x000e64000800007f */
[----:B-1----:R-:W-:Y:S05]  /*6d70*/  @!P0 BRA `(.L_x_125) ;  /* 0xfffffffc00f08947 */ /* 0x002fea000383ffff */
[----:B------:R-:W-:Y:S05]  /*6d80*/  BRA `(.L_x_162) ;  /* 0xfffffff000047947 */ /* 0x000fea000383ffff */
.L_x_126:
[----:B0-----:R0:W1:Y:S02]  /*6d90*/  SYNCS.PHASECHK.TRANS64.TRYWAIT P0, [R9+URZ], R4 ;  /* 0x00000004090075a7 */ /* 0x001064000800017f */
[----:B-1----:R-:W-:Y:S05]  /*6da0*/  @!P0 NANOSLEEP.SYNCS 0x989680 ;  /* 0x009896800000895d */ /* 0x002fea0003900000 */
[----:B------:R-:W1:Y:S02]  /*6db0*/  @!P0 SYNCS.PHASECHK.TRANS64 P0, [R9+URZ], R4 ;  /* 0x00000004090085a7 */ /* 0x000e64000800007f */
[----:B-1----:R-:W-:Y:S05]  /*6dc0*/  @!P0 BRA `(.L_x_126) ;  /* 0xfffffffc00f08947 */ /* 0x002fea000383ffff */
[----:B------:R-:W-:Y:S05]  /*6dd0*/  BRA `(.L_x_163) ;  /* 0xfffffff000147947 */ /* 0x000fea000383ffff */
.L_x_127:
[----:B0-----:R0:W1:Y:S02]  /*6de0*/  SYNCS.PHASECHK.TRANS64.TRYWAIT P0, [R6+URZ], R5 ;  /* 0x00000005060075a7 */ /* 0x001064000800017f */
[----:B-1----:R-:W-:Y:S05]  /*6df0*/  @!P0 NANOSLEEP.SYNCS 0x989680 ;  /* 0x009896800000895d */ /* 0x002fea0003900000 */
[----:B------:R-:W1:Y:S02]  /*6e00*/  @!P0 SYNCS.PHASECHK.TRANS64 P0, [R6+URZ], R5 ;  /* 0x00000005060085a7 */ /* 0x000e64000800007f */
[----:B-1----:R-:W-:Y:S05]  /*6e10*/  @!P0 BRA `(.L_x_127) ;  /* 0xfffffffc00f08947 */ /* 0x002fea000383ffff */
[----:B------:R-:W-:Y:S05]  /*6e20*/  BRA `(.L_x_164) ;  /* 0xfffffff000247947 */ /* 0x000fea000383ffff */
.L_x_128:
[----:B0-----:R0:W1:Y:S02]  /*6e30*/  SYNCS.PHASECHK.TRANS64.TRYWAIT P0, [R9+URZ], R4 ;  /* 0x00000004090075a7 */ /* 0x001064000800017f */
[----:B-1----:R-:W-:Y:S05]  /*6e40*/  @!P0 NANOSLEEP.SYNCS 0x989680 ;  /* 0x009896800000895d */ /* 0x002fea0003900000 */
[----:B------:R-:W1:Y:S02]  /*6e50*/  @!P0 SYNCS.PHASECHK.TRANS64 P0, [R9+URZ], R4 ;  /* 0x00000004090085a7 */ /* 0x000e64000800007f */
[----:B-1----:R-:W-:Y:S05]  /*6e60*/  @!P0 BRA `(.L_x_128) ;  /* 0xfffffffc00f08947 */ /* 0x002fea000383ffff */
[----:B------:R-:W-:Y:S05]  /*6e70*/  BRA `(.L_x_165) ;  /* 0xfffffff000347947 */ /* 0x000fea000383ffff */
.L_x_129:
[----:B0-----:R0:W1:Y:S02]  /*6e80*/  SYNCS.PHASECHK.TRANS64.TRYWAIT P0, [R6+URZ], R5 ;  /* 0x00000005060075a7 */ /* 0x001064000800017f */
[----:B-1----:R-:W-:Y:S05]  /*6e90*/  @!P0 NANOSLEEP.SYNCS 0x989680 ;  /* 0x009896800000895d */ /* 0x002fea0003900000 */
[----:B------:R-:W1:Y:S02]  /*6ea0*/  @!P0 SYNCS.PHASECHK.TRANS64 P0, [R6+URZ], R5 ;  /* 0x00000005060085a7 */ /* 0x000e64000800007f */
[----:B-1----:R-:W-:Y:S05]  /*6eb0*/  @!P0 BRA `(.L_x_129) ;  /* 0xfffffffc00f08947 */ /* 0x002fea000383ffff */
[----:B------:R-:W-:Y:S05]  /*6ec0*/  BRA `(.L_x_166) ;  /* 0xfffffff000447947 */ /* 0x000fea000383ffff */
.L_x_130:
[----:B0-----:R0:W1:Y:S02]  /*6ed0*/  SYNCS.PHASECHK.TRANS64.TRYWAIT P0, [R9+URZ], R4 ;  /* 0x00000004090075a7 */ /* 0x001064000800017f */
[----:B-1----:R-:W-:Y:S05]  /*6ee0*/  @!P0 NANOSLEEP.SYNCS 0x989680 ;  /* 0x009896800000895d */ /* 0x002fea0003900000 */
[----:B------:R-:W1:Y:S02]  /*6ef0*/  @!P0 SYNCS.PHASECHK.TRANS64 P0, [R9+URZ], R4 ;  /* 0x00000004090085a7 */ /* 0x000e64000800007f */
[----:B-1----:R-:W-:Y:S05]  /*6f00*/  @!P0 BRA `(.L_x_130) ;  /* 0xfffffffc00f08947 */ /* 0x002fea000383ffff */
[----:B------:R-:W-:Y:S05]  /*6f10*/  BRA `(.L_x_167) ;  /* 0xfffffff000547947 */ /* 0x000fea000383ffff */
.L_x_131:
[----:B0-----:R0:W1:Y:S02]  /*6f20*/  SYNCS.PHASECHK.TRANS64.TRYWAIT P0, [R6+URZ], R5 ;  /* 0x00000005060075a7 */ /* 0x001064000800017f */
[----:B-1----:R-:W-:Y:S05]  /*6f30*/  @!P0 NANOSLEEP.SYNCS 0x989680 ;  /* 0x009896800000895d */ /* 0x002fea0003900000 */
[----:B------:R-:W1:Y:S02]  /*6f40*/  @!P0 SYNCS.PHASECHK.TRANS64 P0, [R6+URZ], R5 ;  /* 0x00000005060085a7 */ /* 0x000e64000800007f */
[----:B-1----:R-:W-:Y:S05]  /*6f50*/  @!P0 BRA `(.L_x_131) ;  /* 0xfffffffc00f08947 */ /* 0x002fea000383ffff */
[----:B------:R-:W-:Y:S05]  /*6f60*/  BRA `(.L_x_168) ;  /* 0xfffffff000647947 */ /* 0x000fea000383ffff */
.L_x_132:
[----:B0-----:R0:W1:Y:S02]  /*6f70*/  SYNCS.PHASECHK.TRANS64.TRYWAIT P0, [R9+URZ], R4 ;  /* 0x00000004090075a7 */ /* 0x001064000800017f */
[----:B-1----:R-:W-:Y:S05]  /*6f80*/  @!P0 NANOSLEEP.SYNCS 0x989680 ;  /* 0x009896800000895d */ /* 0x002fea0003900000 */
[----:B------:R-:W1:Y:S02]  /*6f90*/  @!P0 SYNCS.PHASECHK.TRANS64 P0, [R9+URZ], R4 ;  /* 0x00000004090085a7 */ /* 0x000e64000800007f */
[----:B-1----:R-:W-:Y:S05]  /*6fa0*/  @!P0 BRA `(.L_x_132) ;  /* 0xfffffffc00f08947 */ /* 0x002fea000383ffff */
[----:B------:R-:W-:Y:S05]  /*6fb0*/  BRA `(.L_x_169) ;  /* 0xfffffff000747947 */ /* 0x000fea000383ffff */
.L_x_133:
[----:B0-----:R0:W1:Y:S02]  /*6fc0*/  SYNCS.PHASECHK.TRANS64.TRYWAIT P0, [R6+URZ], R5 ;  /* 0x00000005060075a7 */ /* 0x001064000800017f */
[----:B-1----:R-:W-:Y:S05]  /*6fd0*/  @!P0 NANOSLEEP.SYNCS 0x989680 ;  /* 0x009896800000895d */ /* 0x002fea0003900000 */
[----:B------:R-:W1:Y:S02]  /*6fe0*/  @!P0 SYNCS.PHASECHK.TRANS64 P0, [R6+URZ], R5 ;  /* 0x00000005060085a7 */ /* 0x000e64000800007f */
[----:B-1----:R-:W-:Y:S05]  /*6ff0*/  @!P0 BRA `(.L_x_133) ;  /* 0xfffffffc00f08947 */ /* 0x002fea000383ffff */
[----:B------:R-:W-:Y:S05]  /*7000*/  BRA `(.L_x_170) ;  /* 0xfffffff000847947 */ /* 0x000fea000383ffff */
.L_x_134:
[----:B0-----:R0:W1:Y:S02]  /*7010*/  SYNCS.PHASECHK.TRANS64.TRYWAIT P0, [R9+URZ], R4 ;  /* 0x00000004090075a7 */ /* 0x001064000800017f */
[----:B-1----:R-:W-:Y:S05]  /*7020*/  @!P0 NANOSLEEP.SYNCS 0x989680 ;  /* 0x009896800000895d */ /* 0x002fea0003900000 */
[----:B------:R-:W1:Y:S02]  /*7030*/  @!P0 SYNCS.PHASECHK.TRANS64 P0, [R9+URZ], R4 ;  /* 0x00000004090085a7 */ /* 0x000e64000800007f */
[----:B-1----:R-:W-:Y:S05]  /*7040*/  @!P0 BRA `(.L_x_134) ;  /* 0xfffffffc00f08947 */ /* 0x002fea000383ffff */
[----:B------:R-:W-:Y:S05]  /*7050*/  BRA `(.L_x_171) ;  /* 0xfffffff000947947 */ /* 0x000fea000383ffff */
.L_x_135:
[----:B0-----:R0:W1:Y:S02]  /*7060*/  SYNCS.PHASECHK.TRANS64.TRYWAIT P0, [R6+URZ], R5 ;  /* 0x00000005060075a7 */ /* 0x001064000800017f */
[----:B-1----:R-:W-:Y:S05]  /*7070*/  @!P0 NANOSLEEP.SYNCS 0x989680 ;  /* 0x009896800000895d */ /* 0x002fea0003900000 */
[----:B------:R-:W1:Y:S02]  /*7080*/  @!P0 SYNCS.PHASECHK.TRANS64 P0, [R6+URZ], R5 ;  /* 0x00000005060085a7 */ /* 0x000e64000800007f */
[----:B-1----:R-:W-:Y:S05]  /*7090*/  @!P0 BRA `(.L_x_135) ;  /* 0xfffffffc00f08947 */ /* 0x002fea000383ffff */
[----:B------:R-:W-:Y:S05]  /*70a0*/  BRA `(.L_x_172) ;  /* 0xfffffff000a47947 */ /* 0x000fea000383ffff */
.L_x_136:
[----:B0-----:R0:W1:Y:S02]  /*70b0*/  SYNCS.PHASECHK.TRANS64.TRYWAIT P0, [R9+URZ], R4 ;  /* 0x00000004090075a7 */ /* 0x001064000800017f */
[----:B-1----:R-:W-:Y:S05]  /*70c0*/  @!P0 NANOSLEEP.SYNCS 0x989680 ;  /* 0x009896800000895d */ /* 0x002fea0003900000 */
[----:B------:R-:W1:Y:S02]  /*70d0*/  @!P0 SYNCS.PHASECHK.TRANS64 P0, [R9+URZ], R4 ;  /* 0x00000004090085a7 */ /* 0x000e64000800007f */
[----:B-1----:R-:W-:Y:S05]  /*70e0*/  @!P0 BRA `(.L_x_136) ;  /* 0xfffffffc00f08947 */ /* 0x002fea000383ffff */
[----:B------:R-:W-:Y:S05]  /*70f0*/  BRA `(.L_x_173) ;  /* 0xfffffff000b47947 */ /* 0x000fea000383ffff */
.L_x_137:
[----:B0-----:R0:W1:Y:S02]  /*7100*/  SYNCS.PHASECHK.TRANS64.TRYWAIT P0, [R6+URZ], R5 ;  /* 0x00000005060075a7 */ /* 0x001064000800017f */
[----:B-1----:R-:W-:Y:S05]  /*7110*/  @!P0 NANOSLEEP.SYNCS 0x989680 ;  /* 0x009896800000895d */ /* 0x002fea0003900000 */
[----:B------:R-:W1:Y:S02]  /*7120*/  @!P0 SYNCS.PHASECHK.TRANS64 P0, [R6+URZ], R5 ;  /* 0x00000005060085a7 */ /* 0x000e64000800007f */
[----:B-1----:R-:W-:Y:S05]  /*7130*/  @!P0 BRA `(.L_x_137) ;  /* 0xfffffffc00f08947 */ /* 0x002fea000383ffff */
[----:B------:R-:W-:Y:S05]  /*7140*/  BRA `(.L_x_174) ;  /* 0xfffffff000c47947 */ /* 0x000fea000383ffff */
.L_x_138:
[----:B0-----:R0:W1:Y:S02]  /*7150*/  SYNCS.PHASECHK.TRANS64.TRYWAIT P0, [R9+URZ], R4 ;  /* 0x00000004090075a7 */ /* 0x001064000800017f */
[----:B-1----:R-:W-:Y:S05]  /*7160*/  @!P0 NANOSLEEP.SYNCS 0x989680 ;  /* 0x009896800000895d */ /* 0x002fea0003900000 */
[----:B------:R-:W1:Y:S02]  /*7170*/  @!P0 SYNCS.PHASECHK.TRANS64 P0, [R9+URZ], R4 ;  /* 0x00000004090085a7 */ /* 0x000e64000800007f */
[----:B-1----:R-:W-:Y:S05]  /*7180*/  @!P0 BRA `(.L_x_138) ;  /* 0xfffffffc00f08947 */ /* 0x002fea000383ffff */
[----:B------:R-:W-:Y:S05]  /*7190*/  BRA `(.L_x_175) ;  /* 0xfffffff000d47947 */ /* 0x000fea000383ffff */
.L_x_139:
[----:B0-----:R0:W1:Y:S02]  /*71a0*/  SYNCS.PHASECHK.TRANS64.TRYWAIT P0, [R6+URZ], R5 ;  /* 0x00000005060075a7 */ /* 0x001064000800017f */
[----:B-1----:R-:W-:Y:S05]  /*71b0*/  @!P0 NANOSLEEP.SYNCS 0x989680 ;  /* 0x009896800000895d */ /* 0x002fea0003900000 */
[----:B------:R-:W1:Y:S02]  /*71c0*/  @!P0 SYNCS.PHASECHK.TRANS64 P0, [R6+URZ], R5 ;  /* 0x00000005060085a7 */ /* 0x000e64000800007f */
[----:B-1----:R-:W-:Y:S05]  /*71d0*/  @!P0 BRA `(.L_x_139) ;  /* 0xfffffffc00f08947 */ /* 0x002fea000383ffff */
[----:B------:R-:W-:Y:S05]  /*71e0*/  BRA `(.L_x_176) ;  /* 0xfffffff000e47947 */ /* 0x000fea000383ffff */
.L_x_140:
[----:B0-----:R0:W1:Y:S02]  /*71f0*/  SYNCS.PHASECHK.TRANS64.TRYWAIT P0, [R9+URZ], R4 ;  /* 0x00000004090075a7 */ /* 0x001064000800017f */
[----:B-1----:R-:W-:Y:S05]  /*7200*/  @!P0 NANOSLEEP.SYNCS 0x989680 ;  /* 0x009896800000895d */ /* 0x002fea0003900000 */
[----:B------:R-:W1:Y:S02]  /*7210*/  @!P0 SYNCS.PHASECHK.TRANS64 P0, [R9+URZ], R4 ;  /* 0x00000004090085a7 */ /* 0x000e64000800007f */
[----:B-1----:R-:W-:Y:S05]  /*7220*/  @!P0 BRA `(.L_x_140) ;  /* 0xfffffffc00f08947 */ /* 0x002fea000383ffff */
[----:B------:R-:W-:Y:S05]  /*7230*/  BRA `(.L_x_177) ;  /* 0xfffffff000f47947 */ /* 0x000fea000383ffff */
.L_x_141:
[----:B0-----:R0:W1:Y:S02]  /*7240*/  SYNCS.PHASECHK.TRANS64.TRYWAIT P0, [R6+URZ], R5 ;  /* 0x00000005060075a7 */ /* 0x001064000800017f */
[----:B-1----:R-:W-:Y:S05]  /*7250*/  @!P0 NANOSLEEP.SYNCS 0x989680 ;  /* 0x009896800000895d */ /* 0x002fea0003900000 */
[----:B------:R-:W1:Y:S02]  /*7260*/  @!P0 SYNCS.PHASECHK.TRANS64 P0, [R6+URZ], R5 ;  /* 0x00000005060085a7 */ /* 0x000e64000800007f */
[----:B-1----:R-:W-:Y:S05]  /*7270*/  @!P0 BRA `(.L_x_141) ;  /* 0xfffffffc00f08947 */ /* 0x002fea000383ffff */
[----:B------:R-:W-:Y:S05]  /*7280*/  BRA `(.L_x_178) ;  /* 0xfffffff400047947 */ /* 0x000fea000383ffff */
.L_x_142:
[----:B0-----:R0:W1:Y:S02]  /*7290*/  SYNCS.PHASECHK.TRANS64.TRYWAIT P0, [R9+URZ], R4 ;  /* 0x00000004090075a7 */ /* 0x001064000800017f */
[----:B-1----:R-:W-:Y:S05]  /*72a0*/  @!P0 NANOSLEEP.SYNCS 0x989680 ;  /* 0x009896800000895d */ /* 0x002fea0003900000 */
[----:B------:R-:W1:Y:S02]  /*72b0*/  @!P0 SYNCS.PHASECHK.TRANS64 P0, [R9+URZ], R4 ;  /* 0x00000004090085a7 */ /* 0x000e64000800007f */
[----:B-1----:R-:W-:Y:S05]  /*72c0*/  @!P0 BRA `(.L_x_142) ;  /* 0xfffffffc00f08947 */ /* 0x002fea000383ffff */
[----:B------:R-:W-:Y:S05]  /*72d0*/  BRA `(.L_x_179) ;  /* 0xfffffff400147947 */ /* 0x000fea000383ffff */
.L_x_143:
[----:B-1----:R1:W2:Y:S02]  /*72e0*/  SYNCS.PHASECHK.TRANS64.TRYWAIT P0, [R6+URZ], R5 ;  /* 0x00000005060075a7 */ /* 0x0022a4000800017f */
[----:B--2---:R-:W-:Y:S05]  /*72f0*/  @!P0 NANOSLEEP.SYNCS 0x989680 ;  /* 0x009896800000895d */ /* 0x004fea0003900000 */
[----:B------:R-:W2:Y:S02]  /*7300*/  @!P0 SYNCS.PHASECHK.TRANS64 P0, [R6+URZ], R5 ;  /* 0x00000005060085a7 */ /* 0x000ea4000800007f */
[----:B--2---:R-:W-:Y:S05]  /*7310*/  @!P0 BRA `(.L_x_143) ;  /* 0xfffffffc00f08947 */ /* 0x004fea000383ffff */
[----:B------:R-:W-:Y:S05]  /*7320*/  BRA `(.L_x_180) ;  /* 0xfffffff4001c7947 */ /* 0x000fea000383ffff */
.L_x_181:
[----:B------:R-:W-:-:S00]  /*7330*/  BRA `(.L_x_181) ;  /* 0xfffffffc00fc7947 */ /* 0x000fc0000383ffff */
[----:B------:R-:W-:-:S00]  /*7340*/  NOP ;  /* 0x0000000000007918 */ /* 0x000fc00000000000 */
        /* <DEDUP_REMOVED lines=11> */
.L_x_182:


//--------------------- .nv.global.init           --------------------------
	.section	.nv.global.init,"aw",@progbits
.nv.global.init:
	.type		$str$22,@object
	.size		$str$22,($str$23 - $str$22)
$str$22:
        /*0000*/ 	.byte	0x6b, 0x5f, 0x74, 0x69, 0x6c, 0x65, 0x5f, 0x63, 0x6f, 0x75, 0x6e, 0x74, 0x20, 0x3e, 0x3d, 0x20
        /*0010*/ 	.byte	0x31, 0x00
	.type		$str$23,@object
	.size		$str$23,(__unnamed_1 - $str$23)
$str$23:
        /*0012*/ 	.byte	0x2f, 0x74, 0x6d, 0x70, 0x2f, 0x63, 0x75, 0x74, 0x6c, 0x61, 0x73, 0x73, 0x5f, 0x73, 0x77, 0x65
        /*0022*/ 	.byte	0x65, 0x70, 0x5f, 0x73, 0x72, 0x63, 0x2f, 0x69, 0x6e, 0x63, 0x6c, 0x75, 0x64, 0x65, 0x2f, 0x63
        /*0032*/ 	.byte	0x75, 0x74, 0x6c, 0x61, 0x73, 0x73, 0x2f, 0x67, 0x65, 0x6d, 0x6d, 0x2f, 0x63, 0x6f, 0x6c, 0x6c
        /*0042*/ 	.byte	0x65, 0x63, 0x74, 0x69, 0x76, 0x65, 0x2f, 0x73, 0x6d, 0x39, 0x30, 0x5f, 0x6d, 0x6d, 0x61, 0x5f
        /*0052*/ 	.byte	0x74, 0x6d, 0x61, 0x5f, 0x67, 0x6d, 0x6d, 0x61, 0x5f, 0x73, 0x73, 0x5f, 0x77, 0x61, 0x72, 0x70
        /*0062*/ 	.byte	0x73, 0x70, 0x65, 0x63, 0x69, 0x61, 0x6c, 0x69, 0x7a, 0x65, 0x64, 0x2e, 0x68, 0x70, 0x70, 0x00
	.type		__unnamed_1,@object
	.size		__unnamed_1,(.L_0 - __unnamed_1)
__unnamed_1:
        /*0072*/ 	.byte	0x76, 0x6f, 0x69, 0x64, 0x20, 0x63, 0x75, 0x74, 0x6c, 0x61, 0x73, 0x73, 0x3a, 0x3a, 0x67, 0x65
        /* <DEDUP_REMOVED lines=179> */
        /*0bb2*/ 	.byte	0x69, 0x74, 0x79, 0x5d, 0x00
.L_0:


//--------------------- .nv.shared._ZN7cutlass13device_kernelINS_4gemm6kernel13GemmUniversalIN4cute5tupleIJiiiiEEENS1_10collective13CollectiveMmaINS1_34MainloopSm90TmaGmmaWarpSpecializedILi28ENS5_IJNS4_1CILi1EEESB_SB_EEENS1_32KernelTmaWarpSpecializedPingpongEEENS5_IJNSA_ILi64EEESF_NSA_ILi32EEEEEENS_6half_tENS5_IJlSB_lEEESI_SJ_NS4_8TiledMMAINS4_8MMA_AtomIJNS4_4SM904GMMA25MMA_64x64x16_F32F16F16_SSILNSN_5MajorE0ELSP_0ELNSN_7ScaleInE1ELSQ_1EEEEEENS4_6LayoutISC_NS5_IJNSA_ILi0EEESU_SU_EEEEENS5_IJNS4_10UnderscoreESX_SX_EEEEENS4_13SM90_TMA_LOADENS4_14ComposedLayoutINS4_7SwizzleILi2ELi4ELi3EEENS4_18smem_ptr_flag_bitsILi16EEENST_INS5_IJNSA_ILi8EEESG_EEENS5_IJSG_SB_EEEEEEEvNS4_8identityES10_S1A_vS1B_EENS_8epilogue10collective6detail29Sm90TmaWarpSpecializedAdapterINS1E_15DefaultEpilogueISI_SJ_SJ_NS1D_6thread17LinearCombinationISI_Li1EffLNS1I_9ScaleType4KindE0ELNS_15FloatRoundStyleE2ESI_EENS1_15EpilogueDefaultEEEEEvvEEEEvNT_6ParamsE --------------------------
	.section	.nv.shared._ZN7cutlass13device_kernelINS_4gemm6kernel13GemmUniversalIN4cute5tupleIJiiiiEEENS1_10collective13CollectiveMmaINS1_34MainloopSm90TmaGmmaWarpSpecializedILi28ENS5_IJNS4_1CILi1EEESB_SB_EEENS1_32KernelTmaWarpSpecializedPingpongEEENS5_IJNSA_ILi64EEESF_NSA_ILi32EEEEEENS_6half_tENS5_IJlSB_lEEESI_SJ_NS4_8TiledMMAINS4_8MMA_AtomIJNS4_4SM904GMMA25MMA_64x64x16_F32F16F16_SSILNSN_5MajorE0ELSP_0ELNSN_7ScaleInE1ELSQ_1EEEEEENS4_6LayoutISC_NS5_IJNSA_ILi0EEESU_SU_EEEEENS5_IJNS4_10UnderscoreESX_SX_EEEEENS4_13SM90_TMA_LOADENS4_14ComposedLayoutINS4_7SwizzleILi2ELi4ELi3EEENS4_18smem_ptr_flag_bitsILi16EEENST_INS5_IJNSA_ILi8EEESG_EEENS5_IJSG_SB_EEEEEEEvNS4_8identityES10_S1A_vS1B_EENS_8epilogue10collective6detail29Sm90TmaWarpSpecializedAdapterINS1E_15DefaultEpilogueISI_SJ_SJ_NS1D_6thread17LinearCombinationISI_Li1EffLNS1I_9ScaleType4KindE0ELNS_15FloatRoundStyleE2ESI_EENS1_15EpilogueDefaultEEEEEvvEEEEvNT_6ParamsE,"aw",@nobits
	.sectionflags	@""
	.align	16
	.zero		1024


//--------------------- .nv.shared.reserved.0     --------------------------
	.section	.nv.shared.reserved.0,"aw",@nobits
	.weak		__nv_reservedSMEM_offset_0_alias
	.size		__nv_reservedSMEM_offset_0_alias, 0, 0
	.other		__nv_reservedSMEM_offset_0_alias,@"STO_CUDA_RESERVED_SHARED STV_DEFAULT"
__nv_reservedSMEM_offset_0_alias:
	.zero		0


//--------------------- .nv.global                --------------------------
	.section	.nv.global,"aw",@nobits
.nv.global:
	.type		_ZN40_INTERNAL_a7080983_4_k_cu_fc1296bf_205474cute1_E,@object
	.size		_ZN40_INTERNAL_a7080983_4_k_cu_fc1296bf_205474cute1_E,(_ZN40_INTERNAL_a7080983_4_k_cu_fc1296bf_205474cuda3std3__45__cpo6cbeginE - _ZN40_INTERNAL_a7080983_4_k_cu_fc1296bf_205474cute1_E)
_ZN40_INTERNAL_a7080983_4_k_cu_fc1296bf_205474cute1_E:
	.zero		1
	.type		_ZN40_INTERNAL_a7080983_4_k_cu_fc1296bf_205474cuda3std3__45__cpo6cbeginE,@object
	.size		_ZN40_INTERNAL_a7080983_4_k_cu_fc1296bf_205474cuda3std3__45__cpo6cbeginE,(_ZN40_INTERNAL_a7080983_4_k_cu_fc1296bf_205474cuda3std3__48in_placeE - _ZN40_INTERNAL_a7080983_4_k_cu_fc1296bf_205474cuda3std3__45__cpo6cbeginE)
_ZN40_INTERNAL_a7080983_4_k_cu_fc1296bf_205474cuda3std3__45__cpo6cbeginE:
	.zero		1
	.type		_ZN40_INTERNAL_a7080983_4_k_cu_fc1296bf_205474cuda3std3__48in_placeE,@object
	.size		_ZN40_INTERNAL_a7080983_4_k_cu_fc1296bf_205474cuda3std3__48in_placeE,(_ZN40_INTERNAL_a7080983_4_k_cu_fc1296bf_205474cuda3std6ranges3__45__cpo9iter_moveE - _ZN40_INTERNAL_a7080983_4_k_cu_fc1296bf_205474cuda3std3__48in_placeE)
_ZN40_INTERNAL_a7080983_4_k_cu_fc1296bf_205474cuda3std3__48in_placeE:
	.zero		1
	.type		_ZN40_INTERNAL_a7080983_4_k_cu_fc1296bf_205474cuda3std6ranges3__45__cpo9iter_moveE,@object
	.size		_ZN40_INTERNAL_a7080983_4_k_cu_fc1296bf_205474cuda3std6ranges3__45__cpo9iter_moveE,(_ZN40_INTERNAL_a7080983_4_k_cu_fc1296bf_205474cuda3std3__45__cpo5beginE - _ZN40_INTERNAL_a7080983_4_k_cu_fc1296bf_205474cuda3std6ranges3__45__cpo9iter_moveE)
_ZN40_INTERNAL_a7080983_4_k_cu_fc1296bf_205474cuda3std6ranges3__45__cpo9iter_moveE:
	.zero		1
	.type		_ZN40_INTERNAL_a7080983_4_k_cu_fc1296bf_205474cuda3std3__45__cpo5beginE,@object
	.size		_ZN40_INTERNAL_a7080983_4_k_cu_fc1296bf_205474cuda3std3__45__cpo5beginE,(_ZN40_INTERNAL_a7080983_4_k_cu_fc1296bf_205474cuda3std3__442_GLOBAL__N__a7080983_4_k_cu_fc1296bf_205476ignoreE - _ZN40_INTERNAL_a7080983_4_k_cu_fc1296bf_205474cuda3std3__45__cpo5beginE)
_ZN40_INTERNAL_a7080983_4_k_cu_fc1296bf_205474cuda3std3__45__cpo5beginE:
	.zero		1
	.type		_ZN40_INTERNAL_a7080983_4_k_cu_fc1296bf_205474cuda3std3__442_GLOBAL__N__a7080983_4_k_cu_fc1296bf_205476ignoreE,@object
	.size		_ZN40_INTERNAL_a7080983_4_k_cu_fc1296bf_205474cuda3std3__442_GLOBAL__N__a7080983_4_k_cu_fc1296bf_205476ignoreE,(_ZN40_INTERNAL_a7080983_4_k_cu_fc1296bf_205474cute7productE - _ZN40_INTERNAL_a7080983_4_k_cu_fc1296bf_205474cuda3std3__442_GLOBAL__N__a7080983_4_k_cu_fc1296bf_205476ignoreE)
_ZN40_INTERNAL_a7080983_4_k_cu_fc1296bf_205474cuda3std3__442_GLOBAL__N__a7080983_4_k_cu_fc1296bf_205476ignoreE:
	.zero		1
	.type		_ZN40_INTERNAL_a7080983_4_k_cu_fc1296bf_205474cute7productE,@object
	.size		_ZN40_INTERNAL_a7080983_4_k_cu_fc1296bf_205474cute7productE,(_ZN40_INTERNAL_a7080983_4_k_cu_fc1296bf_205474cuda3std3__45__cpo3endE - _ZN40_INTERNAL_a7080983_4_k_cu_fc1296bf_205474cute7productE)
_ZN40_INTERNAL_a7080983_4_k_cu_fc1296bf_205474cute7productE:
	.zero		1
	.type		_ZN40_INTERNAL_a7080983_4_k_cu_fc1296bf_205474cuda3std3__45__cpo3endE,@object
	.size		_ZN40_INTERNAL_a7080983_4_k_cu_fc1296bf_205474cuda3std3__45__cpo3endE,(_ZN40_INTERNAL_a7080983_4_k_cu_fc1296bf_205474cuda3std3__419piecewise_constructE - _ZN40_INTERNAL_a7080983_4_k_cu_fc1296bf_205474cuda3std3__45__cpo3endE)
_ZN40_INTERNAL_a7080983_4_k_cu_fc1296bf_205474cuda3std3__45__cpo3endE:
	.zero		1
	.type		_ZN40_INTERNAL_a7080983_4_k_cu_fc1296bf_205474cuda3std3__419piecewise_constructE,@object
	.size		_ZN40_INTERNAL_a7080983_4_k_cu_fc1296bf_205474cuda3std3__419piecewise_constructE,(_ZN40_INTERNAL_a7080983_4_k_cu_fc1296bf_205474cuda3std3__45__cpo4cendE - _ZN40_INTERNAL_a7080983_4_k_cu_fc1296bf_205474cuda3std3__419piecewise_constructE)
_ZN40_INTERNAL_a7080983_4_k_cu_fc1296bf_205474cuda3std3__419piecewise_constructE:
	.zero		1
	.type		_ZN40_INTERNAL_a7080983_4_k_cu_fc1296bf_205474cuda3std3__45__cpo4cendE,@object
	.size		_ZN40_INTERNAL_a7080983_4_k_cu_fc1296bf_205474cuda3std3__45__cpo4cendE,(_ZN40_INTERNAL_a7080983_4_k_cu_fc1296bf_205474cuda3std6ranges3__45__cpo4swapE - _ZN40_INTERNAL_a7080983_4_k_cu_fc1296bf_205474cuda3std3__45__cpo4cendE)
_ZN40_INTERNAL_a7080983_4_k_cu_fc1296bf_205474cuda3std3__45__cpo4cendE:
	.zero		1
	.type		_ZN40_INTERNAL_a7080983_4_k_cu_fc1296bf_205474cuda3std6ranges3__45__cpo4swapE,@object
	.size		_ZN40_INTERNAL_a7080983_4_k_cu_fc1296bf_205474cuda3std6ranges3__45__cpo4swapE,(.L_8 - _ZN40_INTERNAL_a7080983_4_k_cu_fc1296bf_205474cuda3std6ranges3__45__cpo4swapE)
_ZN40_INTERNAL_a7080983_4_k_cu_fc1296bf_205474cuda3std6ranges3__45__cpo4swapE:
	.zero		1
.L_8:


//--------------------- .nv.constant0._ZN7cutlass13device_kernelINS_4gemm6kernel13GemmUniversalIN4cute5tupleIJiiiiEEENS1_10collective13CollectiveMmaINS1_34MainloopSm90TmaGmmaWarpSpecializedILi28ENS5_IJNS4_1CILi1EEESB_SB_EEENS1_32KernelTmaWarpSpecializedPingpongEEENS5_IJNSA_ILi64EEESF_NSA_ILi32EEEEEENS_6half_tENS5_IJlSB_lEEESI_SJ_NS4_8TiledMMAINS4_8MMA_AtomIJNS4_4SM904GMMA25MMA_64x64x16_F32F16F16_SSILNSN_5MajorE0ELSP_0ELNSN_7ScaleInE1ELSQ_1EEEEEENS4_6LayoutISC_NS5_IJNSA_ILi0EEESU_SU_EEEEENS5_IJNS4_10UnderscoreESX_SX_EEEEENS4_13SM90_TMA_LOADENS4_14ComposedLayoutINS4_7SwizzleILi2ELi4ELi3EEENS4_18smem_ptr_flag_bitsILi16EEENST_INS5_IJNSA_ILi8EEESG_EEENS5_IJSG_SB_EEEEEEEvNS4_8identityES10_S1A_vS1B_EENS_8epilogue10collective6detail29Sm90TmaWarpSpecializedAdapterINS1E_15DefaultEpilogueISI_SJ_SJ_NS1D_6thread17LinearCombinationISI_Li1EffLNS1I_9ScaleType4KindE0ELNS_15FloatRoundStyleE2ESI_EENS1_15EpilogueDefaultEEEEEvvEEEEvNT_6ParamsE --------------------------
	.section	.nv.constant0._ZN7cutlass13device_kernelINS_4gemm6kernel13GemmUniversalIN4cute5tupleIJiiiiEEENS1_10collective13CollectiveMmaINS1_34MainloopSm90TmaGmmaWarpSpecializedILi28ENS5_IJNS4_1CILi1EEESB_SB_EEENS1_32KernelTmaWarpSpecializedPingpongEEENS5_IJNSA_ILi64EEESF_NSA_ILi32EEEEEENS_6half_tENS5_IJlSB_lEEESI_SJ_NS4_8TiledMMAINS4_8MMA_AtomIJNS4_4SM904GMMA25MMA_64x64x16_F32F16F16_SSILNSN_5MajorE0ELSP_0ELNSN_7ScaleInE1ELSQ_1EEEEEENS4_6LayoutISC_NS5_IJNSA_ILi0EEESU_SU_EEEEENS5_IJNS4_10UnderscoreESX_SX_EEEEENS4_13SM90_TMA_LOADENS4_14ComposedLayoutINS4_7SwizzleILi2ELi4ELi3EEENS4_18smem_ptr_flag_bitsILi16EEENST_INS5_IJNSA_ILi8EEESG_EEENS5_IJSG_SB_EEEEEEEvNS4_8identityES10_S1A_vS1B_EENS_8epilogue10collective6detail29Sm90TmaWarpSpecializedAdapterINS1E_15DefaultEpilogueISI_SJ_SJ_NS1D_6thread17LinearCombinationISI_Li1EffLNS1I_9ScaleType4KindE0ELNS_15FloatRoundStyleE2ESI_EENS1_15EpilogueDefaultEEEEEvvEEEEvNT_6ParamsE,"a",@progbits
	.sectionflags	@""
	.align	4
.nv.constant0._ZN7cutlass13device_kernelINS_4gemm6kernel13GemmUniversalIN4cute5tupleIJiiiiEEENS1_10collective13CollectiveMmaINS1_34MainloopSm90TmaGmmaWarpSpecializedILi28ENS5_IJNS4_1CILi1EEESB_SB_EEENS1_32KernelTmaWarpSpecializedPingpongEEENS5_IJNSA_ILi64EEESF_NSA_ILi32EEEEEENS_6half_tENS5_IJlSB_lEEESI_SJ_NS4_8TiledMMAINS4_8MMA_AtomIJNS4_4SM904GMMA25MMA_64x64x16_F32F16F16_SSILNSN_5MajorE0ELSP_0ELNSN_7ScaleInE1ELSQ_1EEEEEENS4_6LayoutISC_NS5_IJNSA_ILi0EEESU_SU_EEEEENS5_IJNS4_10UnderscoreESX_SX_EEEEENS4_13SM90_TMA_LOADENS4_14ComposedLayoutINS4_7SwizzleILi2ELi4ELi3EEENS4_18smem_ptr_flag_bitsILi16EEENST_INS5_IJNSA_ILi8EEESG_EEENS5_IJSG_SB_EEEEEEEvNS4_8identityES10_S1A_vS1B_EENS_8epilogue10collective6detail29Sm90TmaWarpSpecializedAdapterINS1E_15DefaultEpilogueISI_SJ_SJ_NS1D_6thread17LinearCombinationISI_Li1EffLNS1I_9ScaleType4KindE0ELNS_15FloatRoundStyleE2ESI_EENS1_15EpilogueDefaultEEEEEvvEEEEvNT_6ParamsE:
	.zero		1664


//--------------------- SYMBOLS --------------------------

	.type		.nv.reservedSmem.offset0,@object
	.size		.nv.reservedSmem.offset0,0x4
	.type		__assertfail,@function
